//
// Generated by NVIDIA NVVM Compiler
//
// Compiler Build ID: CL-36424714
// Cuda compilation tools, release 13.0, V13.0.88
// Based on NVVM 20.0.0
//

.version 9.0
.target sm_100
.address_size 64

	// .globl	softmax_rows
.global .align 4 .b8 precalc_xorwow_matrix[102400];
.global .align 4 .b8 precalc_xorwow_offset_matrix[102400];
.global .align 4 .b8 mrg32k3aM1[2304];
.global .align 4 .b8 mrg32k3aM2[2304];
.global .align 4 .b8 mrg32k3aM1SubSeq[2016];
.global .align 4 .b8 mrg32k3aM2SubSeq[2016];
.global .align 4 .b8 mrg32k3aM1Seq[2304];
.global .align 4 .b8 mrg32k3aM2Seq[2304];
.const .align 8 .b8 __cr_lgamma_table[72];

.visible .entry softmax_rows(
	.param .u64 .ptr .align 1 softmax_rows_param_0,
	.param .u64 .ptr .align 1 softmax_rows_param_1,
	.param .u32 softmax_rows_param_2,
	.param .u32 softmax_rows_param_3
)
{
	.reg .pred 	%p<25>;
	.reg .b32 	%r<78>;
	.reg .b32 	%f<7>;
	.reg .b64 	%rd<44>;
	.reg .b64 	%fd<149>;

	ld.param.u64 	%rd19, [softmax_rows_param_0];
	ld.param.u64 	%rd20, [softmax_rows_param_1];
	ld.param.u32 	%r30, [softmax_rows_param_2];
	ld.param.u32 	%r29, [softmax_rows_param_3];
	cvta.to.global.u64 	%rd1, %rd20;
	mov.u32 	%r1, %ctaid.x;
	setp.ge.s32 	%p1, %r1, %r30;
	@%p1 bra 	$L__BB0_30;
	cvta.to.global.u64 	%rd2, %rd19;
	mul.lo.s32 	%r31, %r29, %r1;
	cvt.s64.s32 	%rd3, %r31;
	mul.wide.s32 	%rd21, %r31, 8;
	add.s64 	%rd4, %rd2, %rd21;
	setp.lt.s32 	%p2, %r29, 1;
	mov.f64 	%fd145, 0d0000000000000000;
	@%p2 bra 	$L__BB0_17;
	setp.eq.s32 	%p3, %r29, 1;
	mov.f64 	%fd145, 0d0000000000000000;
	mov.b64 	%rd39, 0;
	@%p3 bra 	$L__BB0_12;
	and.b32  	%r32, %r29, 2147483646;
	neg.s32 	%r72, %r32;
	shl.b64 	%rd23, %rd3, 3;
	add.s64 	%rd24, %rd23, 8;
	add.s64 	%rd41, %rd2, %rd24;
	add.s64 	%rd40, %rd1, %rd24;
	mov.f64 	%fd145, 0d0000000000000000;
$L__BB0_4:
	ld.global.f64 	%fd11, [%rd40+-8];
	fma.rn.f64 	%fd27, %fd11, 0d3FF71547652B82FE, 0d4338000000000000;
	{
	.reg .b32 %temp; 
	mov.b64 	{%r10, %temp}, %fd27;
	}
	mov.f64 	%fd28, 0dC338000000000000;
	add.rn.f64 	%fd29, %fd27, %fd28;
	fma.rn.f64 	%fd30, %fd29, 0dBFE62E42FEFA39EF, %fd11;
	fma.rn.f64 	%fd31, %fd29, 0dBC7ABC9E3B39803F, %fd30;
	fma.rn.f64 	%fd32, %fd31, 0d3E5ADE1569CE2BDF, 0d3E928AF3FCA213EA;
	fma.rn.f64 	%fd33, %fd32, %fd31, 0d3EC71DEE62401315;
	fma.rn.f64 	%fd34, %fd33, %fd31, 0d3EFA01997C89EB71;
	fma.rn.f64 	%fd35, %fd34, %fd31, 0d3F2A01A014761F65;
	fma.rn.f64 	%fd36, %fd35, %fd31, 0d3F56C16C1852B7AF;
	fma.rn.f64 	%fd37, %fd36, %fd31, 0d3F81111111122322;
	fma.rn.f64 	%fd38, %fd37, %fd31, 0d3FA55555555502A1;
	fma.rn.f64 	%fd39, %fd38, %fd31, 0d3FC5555555555511;
	fma.rn.f64 	%fd40, %fd39, %fd31, 0d3FE000000000000B;
	fma.rn.f64 	%fd41, %fd40, %fd31, 0d3FF0000000000000;
	fma.rn.f64 	%fd42, %fd41, %fd31, 0d3FF0000000000000;
	{
	.reg .b32 %temp; 
	mov.b64 	{%r11, %temp}, %fd42;
	}
	{
	.reg .b32 %temp; 
	mov.b64 	{%temp, %r12}, %fd42;
	}
	shl.b32 	%r33, %r10, 20;
	add.s32 	%r34, %r33, %r12;
	mov.b64 	%fd147, {%r11, %r34};
	{
	.reg .b32 %temp; 
	mov.b64 	{%temp, %r35}, %fd11;
	}
	mov.b32 	%f4, %r35;
	abs.f32 	%f2, %f4;
	setp.lt.f32 	%p4, %f2, 0f4086232B;
	@%p4 bra 	$L__BB0_7;
	setp.lt.f64 	%p5, %fd11, 0d0000000000000000;
	add.f64 	%fd43, %fd11, 0d7FF0000000000000;
	selp.f64 	%fd147, 0d0000000000000000, %fd43, %p5;
	setp.geu.f32 	%p6, %f2, 0f40874800;
	@%p6 bra 	$L__BB0_7;
	shr.u32 	%r36, %r10, 31;
	add.s32 	%r37, %r10, %r36;
	shr.s32 	%r38, %r37, 1;
	shl.b32 	%r39, %r38, 20;
	add.s32 	%r40, %r12, %r39;
	mov.b64 	%fd44, {%r11, %r40};
	sub.s32 	%r41, %r10, %r38;
	shl.b32 	%r42, %r41, 20;
	add.s32 	%r43, %r42, 1072693248;
	mov.b32 	%r44, 0;
	mov.b64 	%fd45, {%r44, %r43};
	mul.f64 	%fd147, %fd45, %fd44;
$L__BB0_7:
	st.global.f64 	[%rd41+-8], %fd147;
	add.f64 	%fd16, %fd145, %fd147;
	ld.global.f64 	%fd17, [%rd40];
	fma.rn.f64 	%fd46, %fd17, 0d3FF71547652B82FE, 0d4338000000000000;
	{
	.reg .b32 %temp; 
	mov.b64 	{%r13, %temp}, %fd46;
	}
	mov.f64 	%fd47, 0dC338000000000000;
	add.rn.f64 	%fd48, %fd46, %fd47;
	fma.rn.f64 	%fd49, %fd48, 0dBFE62E42FEFA39EF, %fd17;
	fma.rn.f64 	%fd50, %fd48, 0dBC7ABC9E3B39803F, %fd49;
	fma.rn.f64 	%fd51, %fd50, 0d3E5ADE1569CE2BDF, 0d3E928AF3FCA213EA;
	fma.rn.f64 	%fd52, %fd51, %fd50, 0d3EC71DEE62401315;
	fma.rn.f64 	%fd53, %fd52, %fd50, 0d3EFA01997C89EB71;
	fma.rn.f64 	%fd54, %fd53, %fd50, 0d3F2A01A014761F65;
	fma.rn.f64 	%fd55, %fd54, %fd50, 0d3F56C16C1852B7AF;
	fma.rn.f64 	%fd56, %fd55, %fd50, 0d3F81111111122322;
	fma.rn.f64 	%fd57, %fd56, %fd50, 0d3FA55555555502A1;
	fma.rn.f64 	%fd58, %fd57, %fd50, 0d3FC5555555555511;
	fma.rn.f64 	%fd59, %fd58, %fd50, 0d3FE000000000000B;
	fma.rn.f64 	%fd60, %fd59, %fd50, 0d3FF0000000000000;
	fma.rn.f64 	%fd61, %fd60, %fd50, 0d3FF0000000000000;
	{
	.reg .b32 %temp; 
	mov.b64 	{%r14, %temp}, %fd61;
	}
	{
	.reg .b32 %temp; 
	mov.b64 	{%temp, %r15}, %fd61;
	}
	shl.b32 	%r45, %r13, 20;
	add.s32 	%r46, %r45, %r15;
	mov.b64 	%fd148, {%r14, %r46};
	{
	.reg .b32 %temp; 
	mov.b64 	{%temp, %r47}, %fd17;
	}
	mov.b32 	%f5, %r47;
	abs.f32 	%f3, %f5;
	setp.lt.f32 	%p7, %f3, 0f4086232B;
	@%p7 bra 	$L__BB0_10;
	setp.lt.f64 	%p8, %fd17, 0d0000000000000000;
	add.f64 	%fd62, %fd17, 0d7FF0000000000000;
	selp.f64 	%fd148, 0d0000000000000000, %fd62, %p8;
	setp.geu.f32 	%p9, %f3, 0f40874800;
	@%p9 bra 	$L__BB0_10;
	shr.u32 	%r48, %r13, 31;
	add.s32 	%r49, %r13, %r48;
	shr.s32 	%r50, %r49, 1;
	shl.b32 	%r51, %r50, 20;
	add.s32 	%r52, %r15, %r51;
	mov.b64 	%fd63, {%r14, %r52};
	sub.s32 	%r53, %r13, %r50;
	shl.b32 	%r54, %r53, 20;
	add.s32 	%r55, %r54, 1072693248;
	mov.b32 	%r56, 0;
	mov.b64 	%fd64, {%r56, %r55};
	mul.f64 	%fd148, %fd64, %fd63;
$L__BB0_10:
	st.global.f64 	[%rd41], %fd148;
	add.f64 	%fd145, %fd16, %fd148;
	add.s32 	%r72, %r72, 2;
	add.s64 	%rd41, %rd41, 16;
	add.s64 	%rd40, %rd40, 16;
	setp.eq.s32 	%p10, %r72, 0;
	@%p10 bra 	$L__BB0_11;
	bra.uni 	$L__BB0_4;
$L__BB0_11:
	cvt.u64.u32 	%rd39, %r32;
$L__BB0_12:
	and.b32  	%r58, %r29, 1;
	setp.eq.b32 	%p11, %r58, 1;
	not.pred 	%p12, %p11;
	@%p12 bra 	$L__BB0_17;
	add.s64 	%rd25, %rd39, %rd3;
	shl.b64 	%rd26, %rd25, 3;
	add.s64 	%rd27, %rd1, %rd26;
	ld.global.f64 	%fd3, [%rd27];
	fma.rn.f64 	%fd65, %fd3, 0d3FF71547652B82FE, 0d4338000000000000;
	{
	.reg .b32 %temp; 
	mov.b64 	{%r3, %temp}, %fd65;
	}
	mov.f64 	%fd66, 0dC338000000000000;
	add.rn.f64 	%fd67, %fd65, %fd66;
	fma.rn.f64 	%fd68, %fd67, 0dBFE62E42FEFA39EF, %fd3;
	fma.rn.f64 	%fd69, %fd67, 0dBC7ABC9E3B39803F, %fd68;
	fma.rn.f64 	%fd70, %fd69, 0d3E5ADE1569CE2BDF, 0d3E928AF3FCA213EA;
	fma.rn.f64 	%fd71, %fd70, %fd69, 0d3EC71DEE62401315;
	fma.rn.f64 	%fd72, %fd71, %fd69, 0d3EFA01997C89EB71;
	fma.rn.f64 	%fd73, %fd72, %fd69, 0d3F2A01A014761F65;
	fma.rn.f64 	%fd74, %fd73, %fd69, 0d3F56C16C1852B7AF;
	fma.rn.f64 	%fd75, %fd74, %fd69, 0d3F81111111122322;
	fma.rn.f64 	%fd76, %fd75, %fd69, 0d3FA55555555502A1;
	fma.rn.f64 	%fd77, %fd76, %fd69, 0d3FC5555555555511;
	fma.rn.f64 	%fd78, %fd77, %fd69, 0d3FE000000000000B;
	fma.rn.f64 	%fd79, %fd78, %fd69, 0d3FF0000000000000;
	fma.rn.f64 	%fd80, %fd79, %fd69, 0d3FF0000000000000;
	{
	.reg .b32 %temp; 
	mov.b64 	{%r4, %temp}, %fd80;
	}
	{
	.reg .b32 %temp; 
	mov.b64 	{%temp, %r5}, %fd80;
	}
	shl.b32 	%r59, %r3, 20;
	add.s32 	%r60, %r59, %r5;
	mov.b64 	%fd144, {%r4, %r60};
	{
	.reg .b32 %temp; 
	mov.b64 	{%temp, %r61}, %fd3;
	}
	mov.b32 	%f6, %r61;
	abs.f32 	%f1, %f6;
	setp.lt.f32 	%p13, %f1, 0f4086232B;
	@%p13 bra 	$L__BB0_16;
	setp.lt.f64 	%p14, %fd3, 0d0000000000000000;
	add.f64 	%fd81, %fd3, 0d7FF0000000000000;
	selp.f64 	%fd144, 0d0000000000000000, %fd81, %p14;
	setp.geu.f32 	%p15, %f1, 0f40874800;
	@%p15 bra 	$L__BB0_16;
	shr.u32 	%r62, %r3, 31;
	add.s32 	%r63, %r3, %r62;
	shr.s32 	%r64, %r63, 1;
	shl.b32 	%r65, %r64, 20;
	add.s32 	%r66, %r5, %r65;
	mov.b64 	%fd82, {%r4, %r66};
	sub.s32 	%r67, %r3, %r64;
	shl.b32 	%r68, %r67, 20;
	add.s32 	%r69, %r68, 1072693248;
	mov.b32 	%r70, 0;
	mov.b64 	%fd83, {%r70, %r69};
	mul.f64 	%fd144, %fd83, %fd82;
$L__BB0_16:
	shl.b64 	%rd28, %rd39, 3;
	add.s64 	%rd29, %rd4, %rd28;
	st.global.f64 	[%rd29], %fd144;
	add.f64 	%fd145, %fd145, %fd144;
$L__BB0_17:
	setp.lt.s32 	%p16, %r29, 1;
	@%p16 bra 	$L__BB0_30;
	and.b32  	%r6, %r29, 15;
	setp.lt.u32 	%p17, %r29, 16;
	mov.b32 	%r74, 0;
	@%p17 bra 	$L__BB0_21;
	and.b32  	%r74, %r29, 2147483632;
	neg.s32 	%r73, %r74;
	shl.b64 	%rd30, %rd3, 3;
	add.s64 	%rd31, %rd30, %rd2;
	add.s64 	%rd42, %rd31, 64;
$L__BB0_20:
	.pragma "nounroll";
	ld.global.f64 	%fd84, [%rd42+-64];
	div.rn.f64 	%fd85, %fd84, %fd145;
	st.global.f64 	[%rd42+-64], %fd85;
	ld.global.f64 	%fd86, [%rd42+-56];
	div.rn.f64 	%fd87, %fd86, %fd145;
	st.global.f64 	[%rd42+-56], %fd87;
	ld.global.f64 	%fd88, [%rd42+-48];
	div.rn.f64 	%fd89, %fd88, %fd145;
	st.global.f64 	[%rd42+-48], %fd89;
	ld.global.f64 	%fd90, [%rd42+-40];
	div.rn.f64 	%fd91, %fd90, %fd145;
	st.global.f64 	[%rd42+-40], %fd91;
	ld.global.f64 	%fd92, [%rd42+-32];
	div.rn.f64 	%fd93, %fd92, %fd145;
	st.global.f64 	[%rd42+-32], %fd93;
	ld.global.f64 	%fd94, [%rd42+-24];
	div.rn.f64 	%fd95, %fd94, %fd145;
	st.global.f64 	[%rd42+-24], %fd95;
	ld.global.f64 	%fd96, [%rd42+-16];
	div.rn.f64 	%fd97, %fd96, %fd145;
	st.global.f64 	[%rd42+-16], %fd97;
	ld.global.f64 	%fd98, [%rd42+-8];
	div.rn.f64 	%fd99, %fd98, %fd145;
	st.global.f64 	[%rd42+-8], %fd99;
	ld.global.f64 	%fd100, [%rd42];
	div.rn.f64 	%fd101, %fd100, %fd145;
	st.global.f64 	[%rd42], %fd101;
	ld.global.f64 	%fd102, [%rd42+8];
	div.rn.f64 	%fd103, %fd102, %fd145;
	st.global.f64 	[%rd42+8], %fd103;
	ld.global.f64 	%fd104, [%rd42+16];
	div.rn.f64 	%fd105, %fd104, %fd145;
	st.global.f64 	[%rd42+16], %fd105;
	ld.global.f64 	%fd106, [%rd42+24];
	div.rn.f64 	%fd107, %fd106, %fd145;
	st.global.f64 	[%rd42+24], %fd107;
	ld.global.f64 	%fd108, [%rd42+32];
	div.rn.f64 	%fd109, %fd108, %fd145;
	st.global.f64 	[%rd42+32], %fd109;
	ld.global.f64 	%fd110, [%rd42+40];
	div.rn.f64 	%fd111, %fd110, %fd145;
	st.global.f64 	[%rd42+40], %fd111;
	ld.global.f64 	%fd112, [%rd42+48];
	div.rn.f64 	%fd113, %fd112, %fd145;
	st.global.f64 	[%rd42+48], %fd113;
	ld.global.f64 	%fd114, [%rd42+56];
	div.rn.f64 	%fd115, %fd114, %fd145;
	st.global.f64 	[%rd42+56], %fd115;
	add.s32 	%r73, %r73, 16;
	add.s64 	%rd42, %rd42, 128;
	setp.ne.s32 	%p18, %r73, 0;
	@%p18 bra 	$L__BB0_20;
$L__BB0_21:
	setp.eq.s32 	%p19, %r6, 0;
	@%p19 bra 	$L__BB0_30;
	and.b32  	%r20, %r29, 7;
	setp.lt.u32 	%p20, %r6, 8;
	@%p20 bra 	$L__BB0_24;
	mul.wide.u32 	%rd32, %r74, 8;
	add.s64 	%rd33, %rd4, %rd32;
	ld.global.f64 	%fd116, [%rd33];
	div.rn.f64 	%fd117, %fd116, %fd145;
	st.global.f64 	[%rd33], %fd117;
	ld.global.f64 	%fd118, [%rd33+8];
	div.rn.f64 	%fd119, %fd118, %fd145;
	st.global.f64 	[%rd33+8], %fd119;
	ld.global.f64 	%fd120, [%rd33+16];
	div.rn.f64 	%fd121, %fd120, %fd145;
	st.global.f64 	[%rd33+16], %fd121;
	ld.global.f64 	%fd122, [%rd33+24];
	div.rn.f64 	%fd123, %fd122, %fd145;
	st.global.f64 	[%rd33+24], %fd123;
	ld.global.f64 	%fd124, [%rd33+32];
	div.rn.f64 	%fd125, %fd124, %fd145;
	st.global.f64 	[%rd33+32], %fd125;
	ld.global.f64 	%fd126, [%rd33+40];
	div.rn.f64 	%fd127, %fd126, %fd145;
	st.global.f64 	[%rd33+40], %fd127;
	ld.global.f64 	%fd128, [%rd33+48];
	div.rn.f64 	%fd129, %fd128, %fd145;
	st.global.f64 	[%rd33+48], %fd129;
	ld.global.f64 	%fd130, [%rd33+56];
	div.rn.f64 	%fd131, %fd130, %fd145;
	st.global.f64 	[%rd33+56], %fd131;
	add.s32 	%r74, %r74, 8;
$L__BB0_24:
	setp.eq.s32 	%p21, %r20, 0;
	@%p21 bra 	$L__BB0_30;
	and.b32  	%r23, %r29, 3;
	setp.lt.u32 	%p22, %r20, 4;
	@%p22 bra 	$L__BB0_27;
	mul.wide.u32 	%rd34, %r74, 8;
	add.s64 	%rd35, %rd4, %rd34;
	ld.global.f64 	%fd132, [%rd35];
	div.rn.f64 	%fd133, %fd132, %fd145;
	st.global.f64 	[%rd35], %fd133;
	ld.global.f64 	%fd134, [%rd35+8];
	div.rn.f64 	%fd135, %fd134, %fd145;
	st.global.f64 	[%rd35+8], %fd135;
	ld.global.f64 	%fd136, [%rd35+16];
	div.rn.f64 	%fd137, %fd136, %fd145;
	st.global.f64 	[%rd35+16], %fd137;
	ld.global.f64 	%fd138, [%rd35+24];
	div.rn.f64 	%fd139, %fd138, %fd145;
	st.global.f64 	[%rd35+24], %fd139;
	add.s32 	%r74, %r74, 4;
$L__BB0_27:
	setp.eq.s32 	%p23, %r23, 0;
	@%p23 bra 	$L__BB0_30;
	shl.b64 	%rd36, %rd3, 3;
	mul.wide.u32 	%rd37, %r74, 8;
	add.s64 	%rd38, %rd36, %rd37;
	add.s64 	%rd43, %rd2, %rd38;
	neg.s32 	%r77, %r23;
$L__BB0_29:
	.pragma "nounroll";
	ld.global.f64 	%fd140, [%rd43];
	div.rn.f64 	%fd141, %fd140, %fd145;
	st.global.f64 	[%rd43], %fd141;
	add.s64 	%rd43, %rd43, 8;
	add.s32 	%r77, %r77, 1;
	setp.ne.s32 	%p24, %r77, 0;
	@%p24 bra 	$L__BB0_29;
$L__BB0_30:
	ret;

}
	// .globl	dropout
.visible .entry dropout(
	.param .u64 .ptr .align 1 dropout_param_0,
	.param .u64 .ptr .align 1 dropout_param_1,
	.param .u32 dropout_param_2,
	.param .u32 dropout_param_3,
	.param .f64 dropout_param_4,
	.param .u64 dropout_param_5
)
{
	.reg .pred 	%p<16>;
	.reg .b32 	%r<189>;
	.reg .b64 	%rd<50>;
	.reg .b64 	%fd<44>;

	ld.param.u64 	%rd11, [dropout_param_0];
	ld.param.u64 	%rd12, [dropout_param_1];
	ld.param.u32 	%r47, [dropout_param_2];
	ld.param.u32 	%r46, [dropout_param_3];
	ld.param.f64 	%fd15, [dropout_param_4];
	ld.param.u64 	%rd10, [dropout_param_5];
	cvta.to.global.u64 	%rd1, %rd11;
	cvta.to.global.u64 	%rd2, %rd12;
	mov.u32 	%r1, %ctaid.x;
	setp.ge.s32 	%p1, %r1, %r47;
	@%p1 bra 	$L__BB1_24;
	cvt.u64.u32 	%rd13, %r1;
	add.s64 	%rd14, %rd10, %rd13;
	cvt.u32.u64 	%r48, %rd14;
	xor.b32  	%r49, %r48, -1429050551;
	mul.lo.s32 	%r2, %r49, 1099087573;
	{ .reg .b32 tmp; mov.b64 {tmp, %r50}, %rd14; }
	xor.b32  	%r51, %r50, -136515619;
	mul.lo.s32 	%r3, %r51, -1703105765;
	add.s32 	%r52, %r2, %r3;
	add.s32 	%r178, %r52, 6615241;
	mul.lo.s32 	%r53, %r46, %r1;
	cvt.s64.s32 	%rd3, %r53;
	setp.lt.s32 	%p2, %r46, 1;
	@%p2 bra 	$L__BB1_24;
	add.s32 	%r183, %r2, 5783321;
	xor.b32  	%r182, %r3, 88675123;
	add.s32 	%r181, %r3, 521288629;
	xor.b32  	%r180, %r2, 362436069;
	add.s32 	%r179, %r2, 123456789;
	and.b32  	%r10, %r46, 3;
	setp.lt.u32 	%p3, %r46, 4;
	mov.b32 	%r184, 0;
	@%p3 bra 	$L__BB1_13;
	and.b32  	%r184, %r46, 2147483644;
	mov.b32 	%r170, 0;
$L__BB1_4:
	.pragma "nounroll";
	shr.u32 	%r56, %r179, 2;
	xor.b32  	%r57, %r56, %r179;
	shl.b32 	%r58, %r183, 4;
	shl.b32 	%r59, %r57, 1;
	xor.b32  	%r60, %r58, %r59;
	xor.b32  	%r61, %r60, %r183;
	xor.b32  	%r19, %r61, %r57;
	add.s32 	%r62, %r178, %r19;
	add.s32 	%r63, %r62, 362437;
	shr.u32 	%r64, %r180, 2;
	xor.b32  	%r65, %r64, %r180;
	shl.b32 	%r66, %r19, 4;
	shl.b32 	%r67, %r65, 1;
	xor.b32  	%r68, %r67, %r66;
	xor.b32  	%r69, %r68, %r65;
	xor.b32  	%r20, %r69, %r19;
	add.s32 	%r70, %r178, %r20;
	add.s32 	%r71, %r70, 724874;
	cvt.u64.u32 	%rd15, %r63;
	mul.wide.u32 	%rd16, %r71, 2097152;
	xor.b64  	%rd17, %rd16, %rd15;
	cvt.rn.f64.u64 	%fd17, %rd17;
	fma.rn.f64 	%fd18, %fd17, 0d3CA0000000000000, 0d3C90000000000000;
	setp.lt.f64 	%p4, %fd18, %fd15;
	cvt.u64.u32 	%rd18, %r170;
	add.s64 	%rd4, %rd18, %rd3;
	shl.b64 	%rd19, %rd4, 3;
	add.s64 	%rd5, %rd2, %rd19;
	mov.f64 	%fd37, 0d0000000000000000;
	@%p4 bra 	$L__BB1_6;
	ld.global.f64 	%fd37, [%rd5];
$L__BB1_6:
	add.s64 	%rd6, %rd1, %rd19;
	st.global.f64 	[%rd6], %fd37;
	shr.u32 	%r72, %r181, 2;
	xor.b32  	%r73, %r72, %r181;
	shl.b32 	%r74, %r20, 4;
	shl.b32 	%r75, %r73, 1;
	xor.b32  	%r76, %r74, %r75;
	xor.b32  	%r77, %r76, %r20;
	xor.b32  	%r21, %r77, %r73;
	add.s32 	%r78, %r178, %r21;
	add.s32 	%r79, %r78, 1087311;
	shr.u32 	%r80, %r182, 2;
	xor.b32  	%r81, %r80, %r182;
	shl.b32 	%r82, %r21, 4;
	shl.b32 	%r83, %r81, 1;
	xor.b32  	%r84, %r83, %r82;
	xor.b32  	%r85, %r84, %r81;
	xor.b32  	%r179, %r85, %r21;
	add.s32 	%r86, %r178, %r179;
	add.s32 	%r87, %r86, 1449748;
	cvt.u64.u32 	%rd21, %r79;
	mul.wide.u32 	%rd22, %r87, 2097152;
	xor.b64  	%rd23, %rd22, %rd21;
	cvt.rn.f64.u64 	%fd20, %rd23;
	fma.rn.f64 	%fd21, %fd20, 0d3CA0000000000000, 0d3C90000000000000;
	setp.lt.f64 	%p5, %fd21, %fd15;
	mov.f64 	%fd38, 0d0000000000000000;
	@%p5 bra 	$L__BB1_8;
	ld.global.f64 	%fd38, [%rd5+8];
$L__BB1_8:
	st.global.f64 	[%rd6+8], %fd38;
	shr.u32 	%r88, %r183, 2;
	xor.b32  	%r89, %r88, %r183;
	shl.b32 	%r90, %r179, 4;
	shl.b32 	%r91, %r89, 1;
	xor.b32  	%r92, %r90, %r91;
	xor.b32  	%r93, %r92, %r179;
	xor.b32  	%r180, %r93, %r89;
	add.s32 	%r94, %r178, %r180;
	add.s32 	%r95, %r94, 1812185;
	shr.u32 	%r96, %r19, 2;
	xor.b32  	%r97, %r96, %r19;
	shl.b32 	%r98, %r180, 4;
	shl.b32 	%r99, %r97, 1;
	xor.b32  	%r100, %r99, %r98;
	xor.b32  	%r101, %r100, %r97;
	xor.b32  	%r181, %r101, %r180;
	add.s32 	%r102, %r178, %r181;
	add.s32 	%r103, %r102, 2174622;
	cvt.u64.u32 	%rd24, %r95;
	mul.wide.u32 	%rd25, %r103, 2097152;
	xor.b64  	%rd26, %rd25, %rd24;
	cvt.rn.f64.u64 	%fd23, %rd26;
	fma.rn.f64 	%fd24, %fd23, 0d3CA0000000000000, 0d3C90000000000000;
	setp.lt.f64 	%p6, %fd24, %fd15;
	mov.f64 	%fd39, 0d0000000000000000;
	@%p6 bra 	$L__BB1_10;
	ld.global.f64 	%fd39, [%rd5+16];
$L__BB1_10:
	st.global.f64 	[%rd6+16], %fd39;
	shr.u32 	%r104, %r20, 2;
	xor.b32  	%r105, %r104, %r20;
	shl.b32 	%r106, %r181, 4;
	shl.b32 	%r107, %r105, 1;
	xor.b32  	%r108, %r106, %r107;
	xor.b32  	%r109, %r108, %r181;
	xor.b32  	%r182, %r109, %r105;
	add.s32 	%r110, %r178, %r182;
	add.s32 	%r111, %r110, 2537059;
	shr.u32 	%r112, %r21, 2;
	xor.b32  	%r113, %r112, %r21;
	shl.b32 	%r114, %r182, 4;
	shl.b32 	%r115, %r113, 1;
	xor.b32  	%r116, %r115, %r114;
	xor.b32  	%r117, %r116, %r113;
	xor.b32  	%r183, %r117, %r182;
	add.s32 	%r178, %r178, 2899496;
	add.s32 	%r118, %r183, %r178;
	cvt.u64.u32 	%rd27, %r111;
	mul.wide.u32 	%rd28, %r118, 2097152;
	xor.b64  	%rd29, %rd28, %rd27;
	cvt.rn.f64.u64 	%fd26, %rd29;
	fma.rn.f64 	%fd27, %fd26, 0d3CA0000000000000, 0d3C90000000000000;
	setp.lt.f64 	%p7, %fd27, %fd15;
	mov.f64 	%fd40, 0d0000000000000000;
	@%p7 bra 	$L__BB1_12;
	ld.global.f64 	%fd40, [%rd5+24];
$L__BB1_12:
	st.global.f64 	[%rd6+24], %fd40;
	add.s32 	%r170, %r170, 4;
	setp.ne.s32 	%p8, %r170, %r184;
	@%p8 bra 	$L__BB1_4;
$L__BB1_13:
	setp.eq.s32 	%p9, %r10, 0;
	@%p9 bra 	$L__BB1_24;
	setp.eq.s32 	%p10, %r10, 1;
	@%p10 bra 	$L__BB1_20;
	shr.u32 	%r119, %r179, 2;
	xor.b32  	%r120, %r119, %r179;
	shl.b32 	%r121, %r183, 4;
	shl.b32 	%r122, %r120, 1;
	xor.b32  	%r123, %r121, %r122;
	xor.b32  	%r124, %r123, %r183;
	xor.b32  	%r36, %r124, %r120;
	add.s32 	%r125, %r178, %r36;
	add.s32 	%r126, %r125, 362437;
	shr.u32 	%r127, %r180, 2;
	xor.b32  	%r128, %r127, %r180;
	shl.b32 	%r129, %r36, 4;
	shl.b32 	%r130, %r128, 1;
	xor.b32  	%r131, %r130, %r129;
	xor.b32  	%r132, %r131, %r128;
	xor.b32  	%r37, %r132, %r36;
	add.s32 	%r133, %r178, %r37;
	add.s32 	%r134, %r133, 724874;
	cvt.u64.u32 	%rd30, %r126;
	mul.wide.u32 	%rd31, %r134, 2097152;
	xor.b64  	%rd32, %rd31, %rd30;
	cvt.rn.f64.u64 	%fd29, %rd32;
	fma.rn.f64 	%fd30, %fd29, 0d3CA0000000000000, 0d3C90000000000000;
	setp.lt.f64 	%p11, %fd30, %fd15;
	cvt.u64.u32 	%rd33, %r184;
	add.s64 	%rd7, %rd33, %rd3;
	shl.b64 	%rd34, %rd7, 3;
	add.s64 	%rd8, %rd2, %rd34;
	mov.f64 	%fd41, 0d0000000000000000;
	@%p11 bra 	$L__BB1_17;
	ld.global.f64 	%fd41, [%rd8];
$L__BB1_17:
	add.s64 	%rd9, %rd1, %rd34;
	st.global.f64 	[%rd9], %fd41;
	shr.u32 	%r135, %r181, 2;
	xor.b32  	%r136, %r135, %r181;
	shl.b32 	%r137, %r37, 4;
	shl.b32 	%r138, %r136, 1;
	xor.b32  	%r139, %r137, %r138;
	xor.b32  	%r140, %r139, %r37;
	xor.b32  	%r141, %r140, %r136;
	add.s32 	%r142, %r178, %r141;
	add.s32 	%r143, %r142, 1087311;
	shr.u32 	%r144, %r182, 2;
	xor.b32  	%r145, %r144, %r182;
	shl.b32 	%r146, %r141, 4;
	shl.b32 	%r147, %r145, 1;
	xor.b32  	%r148, %r147, %r146;
	xor.b32  	%r149, %r148, %r145;
	xor.b32  	%r38, %r149, %r141;
	add.s32 	%r178, %r178, 1449748;
	add.s32 	%r150, %r38, %r178;
	cvt.u64.u32 	%rd36, %r143;
	mul.wide.u32 	%rd37, %r150, 2097152;
	xor.b64  	%rd38, %rd37, %rd36;
	cvt.rn.f64.u64 	%fd32, %rd38;
	fma.rn.f64 	%fd33, %fd32, 0d3CA0000000000000, 0d3C90000000000000;
	setp.lt.f64 	%p12, %fd33, %fd15;
	mov.f64 	%fd42, 0d0000000000000000;
	@%p12 bra 	$L__BB1_19;
	ld.global.f64 	%fd42, [%rd8+8];
$L__BB1_19:
	st.global.f64 	[%rd9+8], %fd42;
	add.s32 	%r184, %r184, 2;
	mov.u32 	%r179, %r183;
	mov.u32 	%r180, %r36;
	mov.u32 	%r183, %r38;
$L__BB1_20:
	and.b32  	%r151, %r46, 1;
	setp.eq.b32 	%p13, %r151, 1;
	not.pred 	%p14, %p13;
	@%p14 bra 	$L__BB1_24;
	shr.u32 	%r152, %r179, 2;
	xor.b32  	%r153, %r152, %r179;
	shl.b32 	%r154, %r183, 4;
	shl.b32 	%r155, %r153, 1;
	xor.b32  	%r156, %r154, %r155;
	xor.b32  	%r157, %r156, %r183;
	xor.b32  	%r158, %r157, %r153;
	add.s32 	%r159, %r178, %r158;
	add.s32 	%r160, %r159, 362437;
	shr.u32 	%r161, %r180, 2;
	xor.b32  	%r162, %r161, %r180;
	shl.b32 	%r163, %r158, 4;
	shl.b32 	%r164, %r162, 1;
	xor.b32  	%r165, %r164, %r163;
	xor.b32  	%r166, %r165, %r162;
	xor.b32  	%r167, %r166, %r158;
	add.s32 	%r168, %r178, %r167;
	add.s32 	%r169, %r168, 724874;
	cvt.u64.u32 	%rd39, %r160;
	mul.wide.u32 	%rd40, %r169, 2097152;
	xor.b64  	%rd41, %rd40, %rd39;
	cvt.rn.f64.u64 	%fd35, %rd41;
	fma.rn.f64 	%fd36, %fd35, 0d3CA0000000000000, 0d3C90000000000000;
	setp.lt.f64 	%p15, %fd36, %fd15;
	mov.f64 	%fd43, 0d0000000000000000;
	@%p15 bra 	$L__BB1_23;
	cvt.u64.u32 	%rd42, %r184;
	add.s64 	%rd43, %rd42, %rd3;
	shl.b64 	%rd44, %rd43, 3;
	add.s64 	%rd45, %rd2, %rd44;
	ld.global.f64 	%fd43, [%rd45];
$L__BB1_23:
	cvt.u64.u32 	%rd46, %r184;
	add.s64 	%rd47, %rd46, %rd3;
	shl.b64 	%rd48, %rd47, 3;
	add.s64 	%rd49, %rd1, %rd48;
	st.global.f64 	[%rd49], %fd43;
$L__BB1_24:
	ret;

}


// ===== COMPILED SASS (sm_100) =====

	.target	sm_100

	.elftype	@"ET_EXEC"


//--------------------- .note.nv.tkinfo           --------------------------
	.section	.note.nv.tkinfo,"",@"SHT_NOTE"
	.sectionflags	@"SHF_NOTE_NV_TKINFO"
	.tkinfo
        /*0018*/ 	.word	0x00000002
        /*0030*/ 	.string	""
        /*0030*/ 	.string	"ptxas"
        /*0030*/ 	.string	"Cuda compilation tools, release 13.0, V13.0.88"
        /*0030*/ 	.string	"Build cuda_13.0.r13.0/compiler.36424714_0"
        /*0030*/ 	.string	"-arch sm_100 -m 64 "



//--------------------- .note.nv.cuinfo           --------------------------
	.section	.note.nv.cuinfo,"",@"SHT_NOTE"
	.sectionflags	@"SHF_NOTE_NV_CUINFO"
        /*0018*/ 	.short	0x0002
        /*001a*/ 	.short	0x0064
        /*001c*/ 	.short	0x0082
	.zero		2


//--------------------- .nv.info                  --------------------------
	.section	.nv.info,"",@"SHT_CUDA_INFO"
	.align	4


	//----- nvinfo : EIATTR_REGCOUNT
	.align		4
        /*0000*/ 	.byte	0x04, 0x2f
        /*0002*/ 	.short	(.L_10 - .L_9)
	.align		4
.L_9:
        /*0004*/ 	.word	index@(softmax_rows)
        /*0008*/ 	.word	0x00000020


	//----- nvinfo : EIATTR_FRAME_SIZE
	.align		4
.L_10:
        /*000c*/ 	.byte	0x04, 0x11
        /*000e*/ 	.short	(.L_12 - .L_11)
	.align		4
.L_11:
        /*0010*/ 	.word	index@($__internal_0_$__cuda_sm20_div_rn_f64_full)
        /*0014*/ 	.word	0x00000000


	//----- nvinfo : EIATTR_FRAME_SIZE
	.align		4
.L_12:
        /*0018*/ 	.byte	0x04, 0x11
        /*001a*/ 	.short	(.L_14 - .L_13)
	.align		4
.L_13:
        /*001c*/ 	.word	index@(softmax_rows)
        /*0020*/ 	.word	0x00000000


	//----- nvinfo : EIATTR_REGCOUNT
	.align		4
.L_14:
        /*0024*/ 	.byte	0x04, 0x2f
        /*0026*/ 	.short	(.L_16 - .L_15)
	.align		4
.L_15:
        /*0028*/ 	.word	index@(dropout)
        /*002c*/ 	.word	0x00000011


	//----- nvinfo : EIATTR_FRAME_SIZE
	.align		4
.L_16:
        /*0030*/ 	.byte	0x04, 0x11
        /*0032*/ 	.short	(.L_18 - .L_17)
	.align		4
.L_17:
        /*0034*/ 	.word	index@(dropout)
        /*0038*/ 	.word	0x00000000


	//----- nvinfo : EIATTR_MIN_STACK_SIZE
	.align		4
.L_18:
        /*003c*/ 	.byte	0x04, 0x12
        /*003e*/ 	.short	(.L_20 - .L_19)
	.align		4
.L_19:
        /*0040*/ 	.word	index@(dropout)
        /*0044*/ 	.word	0x00000000


	//----- nvinfo : EIATTR_MIN_STACK_SIZE
	.align		4
.L_20:
        /*0048*/ 	.byte	0x04, 0x12
        /*004a*/ 	.short	(.L_22 - .L_21)
	.align		4
.L_21:
        /*004c*/ 	.word	index@(softmax_rows)
        /*0050*/ 	.word	0x00000000
.L_22:


//--------------------- .nv.compat                --------------------------
	.section	.nv.compat,"",@"SHT_CUDA_COMPAT_INFO"
	.align	4
        /*0000*/ 	.byte	0x02, 0x09, 0x00, 0x00, 0x02, 0x02, 0x01, 0x00, 0x02, 0x05, 0x05, 0x00, 0x03, 0x07, 0x01, 0x01
        /*0010*/ 	.byte	0x02, 0x03, 0x00, 0x00, 0x02, 0x06, 0x01, 0x00, 0x04, 0x0b, 0x08, 0x00, 0x01, 0x00, 0x00, 0x00
        /*0020*/ 	.byte	0x00, 0x00, 0x00, 0x00


//--------------------- .nv.info.dropout          --------------------------
	.section	.nv.info.dropout,"",@"SHT_CUDA_INFO"
	.sectionflags	@""
	.align	4


	//----- nvinfo : EIATTR_CUDA_API_VERSION
	.align		4
        /*0000*/ 	.byte	0x04, 0x37
        /*0002*/ 	.short	(.L_24 - .L_23)
.L_23:
        /*0004*/ 	.word	0x00000082


	//----- nvinfo : EIATTR_KPARAM_INFO
	.align		4
.L_24:
        /*0008*/ 	.byte	0x04, 0x17
        /*000a*/ 	.short	(.L_26 - .L_25)
.L_25:
        /*000c*/ 	.word	0x00000000
        /*0010*/ 	.short	0x0005
        /*0012*/ 	.short	0x0020
        /*0014*/ 	.byte	0x00, 0xf0, 0x21, 0x00


	//----- nvinfo : EIATTR_KPARAM_INFO
	.align		4
.L_26:
        /*0018*/ 	.byte	0x04, 0x17
        /*001a*/ 	.short	(.L_28 - .L_27)
.L_27:
        /*001c*/ 	.word	0x00000000
        /*0020*/ 	.short	0x0004
        /*0022*/ 	.short	0x0018
        /*0024*/ 	.byte	0x00, 0xf0, 0x21, 0x00


	//----- nvinfo : EIATTR_KPARAM_INFO
	.align		4
.L_28:
        /*0028*/ 	.byte	0x04, 0x17
        /*002a*/ 	.short	(.L_30 - .L_29)
.L_29:
        /*002c*/ 	.word	0x00000000
        /*0030*/ 	.short	0x0003
        /*0032*/ 	.short	0x0014
        /*0034*/ 	.byte	0x00, 0xf0, 0x11, 0x00


	//----- nvinfo : EIATTR_KPARAM_INFO
	.align		4
.L_30:
        /*0038*/ 	.byte	0x04, 0x17
        /*003a*/ 	.short	(.L_32 - .L_31)
.L_31:
        /*003c*/ 	.word	0x00000000
        /*0040*/ 	.short	0x0002
        /*0042*/ 	.short	0x0010
        /*0044*/ 	.byte	0x00, 0xf0, 0x11, 0x00


	//----- nvinfo : EIATTR_KPARAM_INFO
	.align		4
.L_32:
        /*0048*/ 	.byte	0x04, 0x17
        /*004a*/ 	.short	(.L_34 - .L_33)
.L_33:
        /*004c*/ 	.word	0x00000000
        /*0050*/ 	.short	0x0001
        /*0052*/ 	.short	0x0008
        /*0054*/ 	.byte	0x00, 0xf5, 0x21, 0x00


	//----- nvinfo : EIATTR_KPARAM_INFO
	.align		4
.L_34:
        /*0058*/ 	.byte	0x04, 0x17
        /*005a*/ 	.short	(.L_36 - .L_35)
.L_35:
        /*005c*/ 	.word	0x00000000
        /*0060*/ 	.short	0x0000
        /*0062*/ 	.short	0x0000
        /*0064*/ 	.byte	0x00, 0xf5, 0x21, 0x00


	//----- nvinfo : EIATTR_SPARSE_MMA_MASK
	.align		4
.L_36:
        /*0068*/ 	.byte	0x03, 0x50
        /*006a*/ 	.short	0x0000


	//----- nvinfo : EIATTR_MAXREG_COUNT
	.align		4
        /*006c*/ 	.byte	0x03, 0x1b
        /*006e*/ 	.short	0x00ff


	//----- nvinfo : EIATTR_MERCURY_ISA_VERSION
	.align		4
        /*0070*/ 	.byte	0x03, 0x5f
        /*0072*/ 	.short	0x0101


	//----- nvinfo : EIATTR_VRC_CTA_INIT_COUNT
	.align		4
        /*0074*/ 	.byte	0x02, 0x4a
	.zero		1
	.zero		1


	//----- nvinfo : EIATTR_EXIT_INSTR_OFFSETS
	.align		4
        /*0078*/ 	.byte	0x04, 0x1c
        /*007a*/ 	.short	(.L_38 - .L_37)


	//   ....[0]....
.L_37:
        /*007c*/ 	.word	0x00000040


	//   ....[1]....
        /*0080*/ 	.word	0x000000a0


	//   ....[2]....
        /*0084*/ 	.word	0x00000890


	//   ....[3]....
        /*0088*/ 	.word	0x00000cc0


	//   ....[4]....
        /*008c*/ 	.word	0x00000ee0


	//----- nvinfo : EIATTR_CBANK_PARAM_SIZE
	.align		4
.L_38:
        /*0090*/ 	.byte	0x03, 0x19
        /*0092*/ 	.short	0x0028


	//----- nvinfo : EIATTR_PARAM_CBANK
	.align		4
        /*0094*/ 	.byte	0x04, 0x0a
        /*0096*/ 	.short	(.L_40 - .L_39)
	.align		4
.L_39:
        /*0098*/ 	.word	index@(.nv.constant0.dropout)
        /*009c*/ 	.short	0x0380
        /*009e*/ 	.short	0x0028


	//----- nvinfo : EIATTR_SW_WAR
	.align		4
.L_40:
        /*00a0*/ 	.byte	0x04, 0x36
        /*00a2*/ 	.short	(.L_42 - .L_41)
.L_41:
        /*00a4*/ 	.word	0x00000008
.L_42:


//--------------------- .nv.info.softmax_rows     --------------------------
	.section	.nv.info.softmax_rows,"",@"SHT_CUDA_INFO"
	.sectionflags	@""
	.align	4


	//----- nvinfo : EIATTR_CUDA_API_VERSION
	.align		4
        /*0000*/ 	.byte	0x04, 0x37
        /*0002*/ 	.short	(.L_44 - .L_43)
.L_43:
        /*0004*/ 	.word	0x00000082


	//----- nvinfo : EIATTR_KPARAM_INFO
	.align		4
.L_44:
        /*0008*/ 	.byte	0x04, 0x17
        /*000a*/ 	.short	(.L_46 - .L_45)
.L_45:
        /*000c*/ 	.word	0x00000000
        /*0010*/ 	.short	0x0003
        /*0012*/ 	.short	0x0014
        /*0014*/ 	.byte	0x00, 0xf0, 0x11, 0x00


	//----- nvinfo : EIATTR_KPARAM_INFO
	.align		4
.L_46:
        /*0018*/ 	.byte	0x04, 0x17
        /*001a*/ 	.short	(.L_48 - .L_47)
.L_47:
        /*001c*/ 	.word	0x00000000
        /*0020*/ 	.short	0x0002
        /*0022*/ 	.short	0x0010
        /*0024*/ 	.byte	0x00, 0xf0, 0x11, 0x00


	//----- nvinfo : EIATTR_KPARAM_INFO
	.align		4
.L_48:
        /*0028*/ 	.byte	0x04, 0x17
        /*002a*/ 	.short	(.L_50 - .L_49)
.L_49:
        /*002c*/ 	.word	0x00000000
        /*0030*/ 	.short	0x0001
        /*0032*/ 	.short	0x0008
        /*0034*/ 	.byte	0x00, 0xf5, 0x21, 0x00


	//----- nvinfo : EIATTR_KPARAM_INFO
	.align		4
.L_50:
        /*0038*/ 	.byte	0x04, 0x17
        /*003a*/ 	.short	(.L_52 - .L_51)
.L_51:
        /*003c*/ 	.word	0x00000000
        /*0040*/ 	.short	0x0000
        /*0042*/ 	.short	0x0000
        /*0044*/ 	.byte	0x00, 0xf5, 0x21, 0x00


	//----- nvinfo : EIATTR_SPARSE_MMA_MASK
	.align		4
.L_52:
        /*0048*/ 	.byte	0x03, 0x50
        /*004a*/ 	.short	0x0000


	//----- nvinfo : EIATTR_MAXREG_COUNT
	.align		4
        /*004c*/ 	.byte	0x03, 0x1b
        /*004e*/ 	.short	0x00ff


	//----- nvinfo : EIATTR_MERCURY_ISA_VERSION
	.align		4
        /*0050*/ 	.byte	0x03, 0x5f
        /*0052*/ 	.short	0x0101


	//----- nvinfo : EIATTR_VRC_CTA_INIT_COUNT
	.align		4
        /*0054*/ 	.byte	0x02, 0x4a
	.zero		1
	.zero		1


	//----- nvinfo : EIATTR_EXIT_INSTR_OFFSETS
	.align		4
        /*0058*/ 	.byte	0x04, 0x1c
        /*005a*/ 	.short	(.L_54 - .L_53)


	//   ....[0]....
.L_53:
        /*005c*/ 	.word	0x00000040


	//   ....[1]....
        /*0060*/ 	.word	0x00000d10


	//   ....[2]....
        /*0064*/ 	.word	0x00002350


	//   ....[3]....
        /*0068*/ 	.word	0x00002e50


	//   ....[4]....
        /*006c*/ 	.word	0x00003410


	//   ....[5]....
        /*0070*/ 	.word	0x00003660


	//----- nvinfo : EIATTR_CRS_STACK_SIZE
	.align		4
.L_54:
        /*0074*/ 	.byte	0x04, 0x1e
        /*0076*/ 	.short	(.L_56 - .L_55)
.L_55:
        /*0078*/ 	.word	0x00000000


	//----- nvinfo : EIATTR_CBANK_PARAM_SIZE
	.align		4
.L_56:
        /*007c*/ 	.byte	0x03, 0x19
        /*007e*/ 	.short	0x0018


	//----- nvinfo : EIATTR_PARAM_CBANK
	.align		4
        /*0080*/ 	.byte	0x04, 0x0a
        /*0082*/ 	.short	(.L_58 - .L_57)
	.align		4
.L_57:
        /*0084*/ 	.word	index@(.nv.constant0.softmax_rows)
        /*0088*/ 	.short	0x0380
        /*008a*/ 	.short	0x0018


	//----- nvinfo : EIATTR_SW_WAR
	.align		4
.L_58:
        /*008c*/ 	.byte	0x04, 0x36
        /*008e*/ 	.short	(.L_60 - .L_59)
.L_59:
        /*0090*/ 	.word	0x00000008
.L_60:


//--------------------- .nv.callgraph             --------------------------
	.section	.nv.callgraph,"",@"SHT_CUDA_CALLGRAPH"
	.align	4
	.sectionentsize	8
	.align		4
        /*0000*/ 	.word	0x00000000
	.align		4
        /*0004*/ 	.word	0xffffffff
	.align		4
        /*0008*/ 	.word	0x00000000
	.align		4
        /*000c*/ 	.word	0xfffffffe
	.align		4
        /*0010*/ 	.word	0x00000000
	.align		4
        /*0014*/ 	.word	0xfffffffd
	.align		4
        /*0018*/ 	.word	0x00000000
	.align		4
        /*001c*/ 	.word	0xfffffffc


//--------------------- .nv.constant4             --------------------------
	.section	.nv.constant4,"a",@progbits
	.align	8
	.align		8
.nv.constant4:
        /*0000*/ 	.dword	precalc_xorwow_matrix
	.align		8
        /*0008*/ 	.dword	precalc_xorwow_offset_matrix
	.align		8
        /*0010*/ 	.dword	mrg32k3aM1
	.align		8
        /*0018*/ 	.dword	mrg32k3aM2
	.align		8
        /*0020*/ 	.dword	mrg32k3aM1SubSeq
	.align		8
        /*0028*/ 	.dword	mrg32k3aM2SubSeq
	.align		8
        /*0030*/ 	.dword	mrg32k3aM1Seq
	.align		8
        /*0038*/ 	.dword	mrg32k3aM2Seq


//--------------------- .nv.constant3             --------------------------
	.section	.nv.constant3,"a",@progbits
	.align	8
.nv.constant3:
	.type		__cr_lgamma_table,@object
	.size		__cr_lgamma_table,(.L_8 - __cr_lgamma_table)
__cr_lgamma_table:
        /*0000*/ 	.byte	0x00, 0x00, 0x00, 0x00, 0x00, 0x00, 0x00, 0x00, 0x00, 0x00, 0x00, 0x00, 0x00, 0x00, 0x00, 0x00
        /*0010*/ 	.byte	0xef, 0x39, 0xfa, 0xfe, 0x42, 0x2e, 0xe6, 0x3f, 0x02, 0x20, 0x2a, 0xfa, 0x0b, 0xab, 0xfc, 0x3f
        /*0020*/ 	.byte	0xf9, 0x2c, 0x92, 0x7c, 0xa7, 0x6c, 0x09, 0x40, 0xc9, 0x79, 0x44, 0x3c, 0x64, 0x26, 0x13, 0x40
        /*0030*/ 	.byte	0xca, 0x01, 0xcf, 0x3a, 0x27, 0x51, 0x1a, 0x40, 0x30, 0xcc, 0x2d, 0xf3, 0xe1, 0x0c, 0x21, 0x40
        /*0040*/ 	.byte	0x0d, 0xb7, 0xfc, 0x82, 0x8e, 0x35, 0x25, 0x40
.L_8:


//--------------------- .text.dropout             --------------------------
	.section	.text.dropout,"ax",@progbits
	.align	128
        .global         dropout
        .type           dropout,@function
        .size           dropout,(.L_x_52 - dropout)
        .other          dropout,@"STO_CUDA_ENTRY STV_DEFAULT"
dropout:
.text.dropout:
[----:B------:R-:W-:Y:S08]  /*0000*/  LDC R1, c[0x0][0x37c] ;  /* 0x0000df00ff017b82 */ /* 0x000ff00000000800 */
[----:B------:R-:W0:Y:S08]  /*0010*/  S2UR UR9, SR_CTAID.X ;  /* 0x00000000000979c3 */ /* 0x000e300000002500 */
[----:B------:R-:W0:Y:S02]  /*0020*/  LDC R0, c[0x0][0x390] ;  /* 0x0000e400ff007b82 */ /* 0x000e240000000800 */
[----:B0-----:R-:W-:-:S13]  /*0030*/  ISETP.LE.AND P0, PT, R0, UR9, PT ;  /* 0x0000000900007c0c */ /* 0x001fda000bf03270 */
[----:B------:R-:W-:Y:S05]  /*0040*/  @P0 EXIT ;  /* 0x000000000000094d */ /* 0x000fea0003800000 */
[----:B------:R-:W0:Y:S01]  /*0050*/  LDC R2, c[0x0][0x394] ;  /* 0x0000e500ff027b82 */ /* 0x000e220000000800 */
[----:B------:R-:W1:Y:S02]  /*0060*/  LDCU.64 UR4, c[0x0][0x3a0] ;  /* 0x00007400ff0477ac */ /* 0x000e640008000a00 */
[----:B-1----:R-:W-:-:S04]  /*0070*/  UIADD3 UR4, UP0, UPT, UR9, UR4, URZ ;  /* 0x0000000409047290 */ /* 0x002fc8000ff1e0ff */
[----:B------:R-:W-:Y:S01]  /*0080*/  UIADD3.X UR5, UPT, UPT, URZ, UR5, URZ, UP0, !UPT ;  /* 0x00000005ff057290 */ /* 0x000fe200087fe4ff */
[----:B0-----:R-:W-:-:S13]  /*0090*/  ISETP.GE.AND P0, PT, R2, 0x1, PT ;  /* 0x000000010200780c */ /* 0x001fda0003f06270 */
[----:B------:R-:W-:Y:S05]  /*00a0*/  @!P0 EXIT ;  /* 0x000000000000894d */ /* 0x000fea0003800000 */
[C---:B------:R-:W-:Y:S01]  /*00b0*/  ISETP.GE.U32.AND P0, PT, R2.reuse, 0x4, PT ;  /* 0x000000040200780c */ /* 0x040fe20003f06070 */
[----:B------:R-:W-:Y:S01]  /*00c0*/  ULOP3.LUT UR4, UR4, 0xaad26b49, URZ, 0x3c, !UPT ;  /* 0xaad26b4904047892 */ /* 0x000fe2000f8e3cff */
[C---:B------:R-:W-:Y:S01]  /*00d0*/  IMAD R0, R2.reuse, UR9, RZ ;  /* 0x0000000902007c24 */ /* 0x040fe2000f8e02ff */
[----:B------:R-:W-:Y:S01]  /*00e0*/  ULOP3.LUT UR5, UR5, 0xf7dcefdd, URZ, 0x3c, !UPT ;  /* 0xf7dcefdd05057892 */ /* 0x000fe2000f8e3cff */
[----:B------:R-:W-:Y:S01]  /*00f0*/  LOP3.LUT R14, R2, 0x3, RZ, 0xc0, !PT ;  /* 0x00000003020e7812 */ /* 0x000fe200078ec0ff */
[----:B------:R-:W-:Y:S01]  /*0100*/  UIMAD UR4, UR4, 0x4182bed5, URZ ;  /* 0x4182bed5040478a4 */ /* 0x000fe2000f8e02ff */
[----:B------:R-:W-:Y:S01]  /*0110*/  IMAD.MOV.U32 R5, RZ, RZ, RZ ;  /* 0x000000ffff057224 */ /* 0x000fe200078e00ff */
[----:B------:R-:W-:Y:S01]  /*0120*/  UIMAD UR7, UR5, -0x658354e5, URZ ;  /* 0x9a7cab1b050778a4 */ /* 0x000fe2000f8e02ff */
[----:B------:R-:W-:Y:S01]  /*0130*/  SHF.R.S32.HI R4, RZ, 0x1f, R0 ;  /* 0x0000001fff047819 */ /* 0x000fe20000011400 */
[----:B------:R-:W0:Y:S02]  /*0140*/  LDCU.64 UR14, c[0x0][0x358] ;  /* 0x00006b00ff0e77ac */ /* 0x000e240008000a00 */
[----:B------:R-:W-:-:S02]  /*0150*/  UIADD3 UR5, UPT, UPT, UR4, 0x64f0c9, UR7 ;  /* 0x0064f0c904057890 */ /* 0x000fc4000fffe007 */
[----:B------:R-:W-:Y:S02]  /*0160*/  ULOP3.LUT UR8, UR7, 0x5491333, URZ, 0x3c, !UPT ;  /* 0x0549133307087892 */ /* 0x000fe4000f8e3cff */
[----:B------:R-:W-:Y:S02]  /*0170*/  UIADD3 UR6, UPT, UPT, UR4, 0x583f19, URZ ;  /* 0x00583f1904067890 */ /* 0x000fe4000fffe0ff */
[----:B------:R-:W-:Y:S02]  /*0180*/  UIADD3 UR7, UPT, UPT, UR7, 0x1f123bb5, URZ ;  /* 0x1f123bb507077890 */ /* 0x000fe4000fffe0ff */
[----:B------:R-:W-:Y:S02]  /*0190*/  ULOP3.LUT UR12, UR4, 0x159a55e5, URZ, 0x3c, !UPT ;  /* 0x159a55e5040c7892 */ /* 0x000fe4000f8e3cff */
[----:B------:R-:W-:Y:S01]  /*01a0*/  UIADD3 UR13, UPT, UPT, UR4, 0x75bcd15, URZ ;  /* 0x075bcd15040d7890 */ /* 0x000fe2000fffe0ff */
[----:B------:R-:W-:Y:S11]  /*01b0*/  @!P0 BRA `(.L_x_0) ;  /* 0x0000000400b08947 */ /* 0x000ff60003800000 */
[----:B------:R-:W-:Y:S01]  /*01c0*/  LOP3.LUT R5, R2, 0x7ffffffc, RZ, 0xc0, !PT ;  /* 0x7ffffffc02057812 */ /* 0x000fe200078ec0ff */
[----:B------:R-:W1:Y:S01]  /*01d0*/  LDCU.64 UR16, c[0x0][0x398] ;  /* 0x00007300ff1077ac */ /* 0x000e620008000a00 */
[----:B------:R-:W2:Y:S01]  /*01e0*/  LDCU.64 UR18, c[0x0][0x380] ;  /* 0x00007000ff1277ac */ /* 0x000ea20008000a00 */
[----:B------:R-:W3:Y:S01]  /*01f0*/  LDCU.64 UR20, c[0x0][0x388] ;  /* 0x00007100ff1477ac */ /* 0x000ee20008000a00 */
[----:B------:R-:W-:-:S05]  /*0200*/  UMOV UR4, URZ ;  /* 0x000000ff00047c82 */ /* 0x000fca0008000000 */
.L_x_2:
[----:B------:R-:W-:Y:S01]  /*0210*/  USHF.R.U32.HI UR9, URZ, 0x2, UR13 ;  /* 0x00000002ff097899 */ /* 0x000fe2000801160d */
[----:B------:R-:W-:Y:S01]  /*0220*/  IMAD.MOV.U32 R2, RZ, RZ, 0x0 ;  /* 0x00000000ff027424 */ /* 0x000fe200078e00ff */
[----:B------:R-:W-:Y:S01]  /*0230*/  USHF.L.U32 UR10, UR6, 0x4, URZ ;  /* 0x00000004060a7899 */ /* 0x000fe200080006ff */
[----:B------:R-:W-:Y:S01]  /*0240*/  IMAD.MOV.U32 R3, RZ, RZ, 0x3ca00000 ;  /* 0x3ca00000ff037424 */ /* 0x000fe200078e00ff */
[----:B------:R-:W-:Y:S01]  /*0250*/  ULOP3.LUT UR9, UR9, UR13, URZ, 0x3c, !UPT ;  /* 0x0000000d09097292 */ /* 0x000fe2000f8e3cff */
[----:B0-----:R-:W-:Y:S01]  /*0260*/  IADD3 R8, P0, PT, R0, UR4, RZ ;  /* 0x0000000400087c10 */ /* 0x001fe2000ff1e0ff */
[----:B------:R-:W-:Y:S01]  /*0270*/  USHF.R.U32.HI UR13, URZ, 0x2, UR12 ;  /* 0x00000002ff0d7899 */ /* 0x000fe2000801160c */
[----:B------:R-:W-:Y:S01]  /*0280*/  CS2R R10, SRZ ;  /* 0x00000000000a7805 */ /* 0x000fe2000001ff00 */
[----:B------:R-:W-:Y:S02]  /*0290*/  USHF.L.U32 UR11, UR9, 0x1, URZ ;  /* 0x00000001090b7899 */ /* 0x000fe400080006ff */
[----:B------:R-:W-:Y:S01]  /*02a0*/  ULOP3.LUT UR13, UR13, UR12, URZ, 0x3c, !UPT ;  /* 0x0000000c0d0d7292 */ /* 0x000fe2000f8e3cff */
[----:B------:R-:W-:Y:S01]  /*02b0*/  IMAD.X R9, RZ, RZ, R4, P0 ;  /* 0x000000ffff097224 */ /* 0x000fe200000e0604 */
[----:B------:R-:W-:Y:S01]  /*02c0*/  ULOP3.LUT UR10, UR6, UR10, UR11, 0x96, !UPT ;  /* 0x0000000a060a7292 */ /* 0x000fe2000f8e960b */
[----:B------:R-:W-:-:S03]  /*02d0*/  IMAD.SHL.U32 R13, R8, 0x8, RZ ;  /* 0x00000008080d7824 */ /* 0x000fc600078e00ff */
[----:B------:R-:W-:Y:S01]  /*02e0*/  ULOP3.LUT UR12, UR10, UR9, URZ, 0x3c, !UPT ;  /* 0x000000090a0c7292 */ /* 0x000fe2000f8e3cff */
[----:B------:R-:W-:Y:S01]  /*02f0*/  SHF.L.U64.HI R12, R8, 0x3, R9 ;  /* 0x00000003080c7819 */ /* 0x000fe20000010209 */
[----:B------:R-:W-:Y:S02]  /*0300*/  USHF.L.U32 UR10, UR13, 0x1, URZ ;  /* 0x000000010d0a7899 */ /* 0x000fe400080006ff */
[----:B------:R-:W-:-:S04]  /*0310*/  USHF.L.U32 UR9, UR12, 0x4, URZ ;  /* 0x000000040c097899 */ /* 0x000fc800080006ff */
[----:B------:R-:W-:-:S04]  /*0320*/  ULOP3.LUT UR9, UR13, UR10, UR9, 0x96, !UPT ;  /* 0x0000000a0d097292 */ /* 0x000fc8000f8e9609 */
[----:B------:R-:W-:Y:S02]  /*0330*/  ULOP3.LUT UR22, UR9, UR12, URZ, 0x3c, !UPT ;  /* 0x0000000c09167292 */ /* 0x000fe4000f8e3cff */
[----:B------:R-:W-:Y:S02]  /*0340*/  UIADD3 UR9, UPT, UPT, UR5, 0x587c5, UR12 ;  /* 0x000587c505097890 */ /* 0x000fe4000fffe00c */
[----:B------:R-:W-:-:S04]  /*0350*/  UIADD3 UR10, UPT, UPT, UR5, 0xb0f8a, UR22 ;  /* 0x000b0f8a050a7890 */ /* 0x000fc8000fffe016 */
[----:B------:R-:W-:-:S04]  /*0360*/  UIMAD.WIDE.U32 UR10, UR10, 0x200000, URZ ;  /* 0x002000000a0a78a5 */ /* 0x000fc8000f8e00ff */
[----:B------:R-:W-:-:S09]  /*0370*/  ULOP3.LUT UR10, UR10, UR9, URZ, 0x3c, !UPT ;  /* 0x000000090a0a7292 */ /* 0x000fd2000f8e3cff */
[----:B-1----:R-:W4:Y:S02]  /*0380*/  I2F.F64.U64 R6, UR10 ;  /* 0x0000000a00067d12 */ /* 0x002f240008301800 */
[----:B----4-:R-:W-:-:S08]  /*0390*/  DFMA R6, R6, R2, 5.5511151231257827021e-17 ;  /* 0x3c9000000606742b */ /* 0x010fd00000000002 */
[----:B-1----:R-:W-:Y:S01]  /*03a0*/  DSETP.GEU.AND P0, PT, R6, UR16, PT ;  /* 0x0000001006007e2a */ /* 0x002fe2000bf0e000 */
[----:B---3--:R-:W-:-:S04]  /*03b0*/  IADD3 R6, P1, PT, R13, UR20, RZ ;  /* 0x000000140d067c10 */ /* 0x008fc8000ff3e0ff */
[----:B------:R-:W-:-:S09]  /*03c0*/  IADD3.X R7, PT, PT, R12, UR21, RZ, P1, !PT ;  /* 0x000000150c077c10 */ /* 0x000fd20008ffe4ff */
[----:B0-----:R-:W3:Y:S01]  /*03d0*/  @P0 LDG.E.64 R10, desc[UR14][R6.64] ;  /* 0x0000000e060a0981 */ /* 0x001ee2000c1e1b00 */
[----:B------:R-:W-:Y:S02]  /*03e0*/  USHF.R.U32.HI UR9, URZ, 0x2, UR7 ;  /* 0x00000002ff097899 */ /* 0x000fe40008011607 */
[----:B------:R-:W-:Y:S02]  /*03f0*/  USHF.R.U32.HI UR11, URZ, 0x2, UR8 ;  /* 0x00000002ff0b7899 */ /* 0x000fe40008011608 */
[----:B------:R-:W-:Y:S02]  /*0400*/  ULOP3.LUT UR9, UR9, UR7, URZ, 0x3c, !UPT ;  /* 0x0000000709097292 */ /* 0x000fe4000f8e3cff */
[----:B------:R-:W-:Y:S02]  /*0410*/  USHF.L.U32 UR7, UR22, 0x4, URZ ;  /* 0x0000000416077899 */ /* 0x000fe400080006ff */
[----:B------:R-:W-:Y:S02]  /*0420*/  USHF.L.U32 UR10, UR9, 0x1, URZ ;  /* 0x00000001090a7899 */ /* 0x000fe400080006ff */
[----:B------:R-:W-:-:S02]  /*0430*/  ULOP3.LUT UR11, UR11, UR8, URZ, 0x3c, !UPT ;  /* 0x000000080b0b7292 */ /* 0x000fc4000f8e3cff */
[----:B------:R-:W-:Y:S02]  /*0440*/  ULOP3.LUT UR7, UR22, UR7, UR10, 0x96, !UPT ;  /* 0x0000000716077292 */ /* 0x000fe4000f8e960a */
[----:B------:R-:W-:Y:S02]  /*0450*/  USHF.L.U32 UR8, UR11, 0x1, URZ ;  /* 0x000000010b087899 */ /* 0x000fe400080006ff */
[----:B------:R-:W-:-:S04]  /*0460*/  ULOP3.LUT UR23, UR7, UR9, URZ, 0x3c, !UPT ;  /* 0x0000000907177292 */ /* 0x000fc8000f8e3cff */
[----:B------:R-:W-:-:S04]  /*0470*/  USHF.L.U32 UR7, UR23, 0x4, URZ ;  /* 0x0000000417077899 */ /* 0x000fc800080006ff */
[----:B------:R-:W-:-:S04]  /*0480*/  ULOP3.LUT UR7, UR11, UR8, UR7, 0x96, !UPT ;  /* 0x000000080b077292 */ /* 0x000fc8000f8e9607 */
[----:B------:R-:W-:Y:S02]  /*0490*/  ULOP3.LUT UR13, UR7, UR23, URZ, 0x3c, !UPT ;  /* 0x00000017070d7292 */ /* 0x000fe4000f8e3cff */
[----:B------:R-:W-:Y:S02]  /*04a0*/  UIADD3 UR7, UPT, UPT, UR5, 0x10974f, UR23 ;  /* 0x0010974f05077890 */ /* 0x000fe4000fffe017 */
[----:B------:R-:W-:-:S04]  /*04b0*/  UIADD3 UR8, UPT, UPT, UR5, 0x161f14, UR13 ;  /* 0x00161f1405087890 */ /* 0x000fc8000fffe00d */
[----:B------:R-:W-:-:S04]  /*04c0*/  UIMAD.WIDE.U32 UR8, UR8, 0x200000, URZ ;  /* 0x00200000080878a5 */ /* 0x000fc8000f8e00ff */
[----:B------:R-:W-:-:S09]  /*04d0*/  ULOP3.LUT UR8, UR8, UR7, URZ, 0x3c, !UPT ;  /* 0x0000000708087292 */ /* 0x000fd2000f8e3cff */
[----:B------:R-:W0:Y:S02]  /*04e0*/  I2F.F64.U64 R8, UR8 ;  /* 0x0000000800087d12 */ /* 0x000e240008301800 */
[----:B0-----:R-:W-:-:S08]  /*04f0*/  DFMA R8, R8, R2, 5.5511151231257827021e-17 ;  /* 0x3c9000000808742b */ /* 0x001fd00000000002 */
[----:B------:R-:W-:Y:S01]  /*0500*/  DSETP.GEU.AND P0, PT, R8, UR16, PT ;  /* 0x0000001008007e2a */ /* 0x000fe2000bf0e000 */
[----:B--2---:R-:W-:-:S04]  /*0510*/  IADD3 R8, P1, PT, R13, UR18, RZ ;  /* 0x000000120d087c10 */ /* 0x004fc8000ff3e0ff */
[----:B------:R-:W-:Y:S02]  /*0520*/  IADD3.X R9, PT, PT, R12, UR19, RZ, P1, !PT ;  /* 0x000000130c097c10 */ /* 0x000fe40008ffe4ff */
[----:B------:R-:W-:Y:S01]  /*0530*/  CS2R R12, SRZ ;  /* 0x00000000000c7805 */ /* 0x000fe2000001ff00 */
[----:B------:R-:W-:Y:S02]  /*0540*/  USHF.R.U32.HI UR7, URZ, 0x2, UR6 ;  /* 0x00000002ff077899 */ /* 0x000fe40008011606 */
[----:B---3--:R0:W-:Y:S04]  /*0550*/  STG.E.64 desc[UR14][R8.64], R10 ;  /* 0x0000000a08007986 */ /* 0x0081e8000c101b0e */
[----:B------:R-:W2:Y:S01]  /*0560*/  @P0 LDG.E.64 R12, desc[UR14][R6.64+0x8] ;  /* 0x0000080e060c0981 */ /* 0x000ea2000c1e1b00 */
[----:B------:R-:W-:-:S02]  /*0570*/  ULOP3.LUT UR7, UR7, UR6, URZ, 0x3c, !UPT ;  /* 0x0000000607077292 */ /* 0x000fc4000f8e3cff */
[----:B------:R-:W-:Y:S02]  /*0580*/  USHF.L.U32 UR6, UR13, 0x4, URZ ;  /* 0x000000040d067899 */ /* 0x000fe400080006ff */
[----:B------:R-:W-:Y:S02]  /*0590*/  USHF.L.U32 UR8, UR7, 0x1, URZ ;  /* 0x0000000107087899 */ /* 0x000fe400080006ff */
[----:B------:R-:W-:Y:S02]  /*05a0*/  USHF.R.U32.HI UR9, URZ, 0x2, UR12 ;  /* 0x00000002ff097899 */ /* 0x000fe4000801160c */
[----:B------:R-:W-:Y:S02]  /*05b0*/  ULOP3.LUT UR6, UR13, UR6, UR8, 0x96, !UPT ;  /* 0x000000060d067292 */ /* 0x000fe4000f8e9608 */
[----:B------:R-:W-:Y:S02]  /*05c0*/  ULOP3.LUT UR9, UR9, UR12, URZ, 0x3c, !UPT ;  /* 0x0000000c09097292 */ /* 0x000fe4000f8e3cff */
[----:B------:R-:W-:-:S02]  /*05d0*/  ULOP3.LUT UR12, UR6, UR7, URZ, 0x3c, !UPT ;  /* 0x00000007060c7292 */ /* 0x000fc4000f8e3cff */
[----:B------:R-:W-:Y:S02]  /*05e0*/  USHF.L.U32 UR7, UR9, 0x1, URZ ;  /* 0x0000000109077899 */ /* 0x000fe400080006ff */
[----:B------:R-:W-:-:S04]  /*05f0*/  USHF.L.U32 UR6, UR12, 0x4, URZ ;  /* 0x000000040c067899 */ /* 0x000fc800080006ff */
[----:B------:R-:W-:Y:S02]  /*0600*/  ULOP3.LUT UR7, UR9, UR7, UR6, 0x96, !UPT ;  /* 0x0000000709077292 */ /* 0x000fe4000f8e9606 */
[----:B------:R-:W-:Y:S02]  /*0610*/  UIADD3 UR6, UPT, UPT, UR5, 0x1ba6d9, UR12 ;  /* 0x001ba6d905067890 */ /* 0x000fe4000fffe00c */
[----:B------:R-:W-:-:S04]  /*0620*/  ULOP3.LUT UR7, UR7, UR12, URZ, 0x3c, !UPT ;  /* 0x0000000c07077292 */ /* 0x000fc8000f8e3cff */
[----:B------:R-:W-:-:S04]  /*0630*/  UIADD3 UR8, UPT, UPT, UR5, 0x212e9e, UR7 ;  /* 0x00212e9e05087890 */ /* 0x000fc8000fffe007 */
[----:B------:R-:W-:-:S04]  /*0640*/  UIMAD.WIDE.U32 UR8, UR8, 0x200000, URZ ;  /* 0x00200000080878a5 */ /* 0x000fc8000f8e00ff */
[----:B------:R-:W-:-:S09]  /*0650*/  ULOP3.LUT UR8, UR8, UR6, URZ, 0x3c, !UPT ;  /* 0x0000000608087292 */ /* 0x000fd2000f8e3cff */
[----:B0-----:R-:W0:Y:S02]  /*0660*/  I2F.F64.U64 R10, UR8 ;  /* 0x00000008000a7d12 */ /* 0x001e240008301800 */
[----:B0-----:R-:W-:-:S08]  /*0670*/  DFMA R10, R10, R2, 5.5511151231257827021e-17 ;  /* 0x3c9000000a0a742b */ /* 0x001fd00000000002 */
[----:B------:R-:W-:Y:S01]  /*0680*/  DSETP.GEU.AND P0, PT, R10, UR16, PT ;  /* 0x000000100a007e2a */ /* 0x000fe2000bf0e000 */
[----:B------:R-:W-:Y:S01]  /*0690*/  CS2R R10, SRZ ;  /* 0x00000000000a7805 */ /* 0x000fe2000001ff00 */
[----:B------:R-:W-:-:S04]  /*06a0*/  USHF.R.U32.HI UR6, URZ, 0x2, UR22 ;  /* 0x00000002ff067899 */ /* 0x000fc80008011616 */
[----:B------:R-:W-:Y:S01]  /*06b0*/  ULOP3.LUT UR6, UR6, UR22, URZ, 0x3c, !UPT ;  /* 0x0000001606067292 */ /* 0x000fe2000f8e3cff */
[----:B--2---:R0:W-:Y:S07]  /*06c0*/  STG.E.64 desc[UR14][R8.64+0x8], R12 ;  /* 0x0000080c08007986 */ /* 0x0041ee000c101b0e */
[----:B------:R-:W2:Y:S01]  /*06d0*/  @P0 LDG.E.64 R10, desc[UR14][R6.64+0x10] ;  /* 0x0000100e060a0981 */ /* 0x000ea2000c1e1b00 */
[----:B------:R-:W-:Y:S02]  /*06e0*/  USHF.L.U32 UR9, UR6, 0x1, URZ ;  /* 0x0000000106097899 */ /* 0x000fe400080006ff */
[----:B------:R-:W-:-:S02]  /*06f0*/  USHF.L.U32 UR8, UR7, 0x4, URZ ;  /* 0x0000000407087899 */ /* 0x000fc400080006ff */
[----:B------:R-:W-:Y:S02]  /*0700*/  USHF.R.U32.HI UR10, URZ, 0x2, UR23 ;  /* 0x00000002ff0a7899 */ /* 0x000fe40008011617 */
[----:B------:R-:W-:Y:S02]  /*0710*/  ULOP3.LUT UR8, UR7, UR8, UR9, 0x96, !UPT ;  /* 0x0000000807087292 */ /* 0x000fe4000f8e9609 */
[----:B------:R-:W-:Y:S02]  /*0720*/  ULOP3.LUT UR10, UR10, UR23, URZ, 0x3c, !UPT ;  /* 0x000000170a0a7292 */ /* 0x000fe4000f8e3cff */
[----:B------:R-:W-:Y:S02]  /*0730*/  ULOP3.LUT UR8, UR8, UR6, URZ, 0x3c, !UPT ;  /* 0x0000000608087292 */ /* 0x000fe4000f8e3cff */
[----:B------:R-:W-:Y:S02]  /*0740*/  USHF.L.U32 UR9, UR10, 0x1, URZ ;  /* 0x000000010a097899 */ /* 0x000fe400080006ff */
[----:B------:R-:W-:-:S04]  /*0750*/  USHF.L.U32 UR6, UR8, 0x4, URZ ;  /* 0x0000000408067899 */ /* 0x000fc800080006ff */
[----:B------:R-:W-:Y:S02]  /*0760*/  ULOP3.LUT UR6, UR10, UR9, UR6, 0x96, !UPT ;  /* 0x000000090a067292 */ /* 0x000fe4000f8e9606 */
[----:B------:R-:W-:Y:S02]  /*0770*/  UIADD3 UR9, UPT, UPT, UR5, 0x26b663, UR8 ;  /* 0x0026b66305097890 */ /* 0x000fe4000fffe008 */
[----:B------:R-:W-:Y:S02]  /*0780*/  UIADD3 UR5, UPT, UPT, UR5, 0x2c3e28, URZ ;  /* 0x002c3e2805057890 */ /* 0x000fe4000fffe0ff */
[----:B------:R-:W-:-:S04]  /*0790*/  ULOP3.LUT UR6, UR6, UR8, URZ, 0x3c, !UPT ;  /* 0x0000000806067292 */ /* 0x000fc8000f8e3cff */
[----:B------:R-:W-:-:S04]  /*07a0*/  UIADD3 UR10, UPT, UPT, UR6, UR5, URZ ;  /* 0x00000005060a7290 */ /* 0x000fc8000fffe0ff */
[----:B------:R-:W-:-:S04]  /*07b0*/  UIMAD.WIDE.U32 UR10, UR10, 0x200000, URZ ;  /* 0x002000000a0a78a5 */ /* 0x000fc8000f8e00ff */
[----:B------:R-:W-:-:S09]  /*07c0*/  ULOP3.LUT UR10, UR10, UR9, URZ, 0x3c, !UPT ;  /* 0x000000090a0a7292 */ /* 0x000fd2000f8e3cff */
[----:B0-----:R-:W0:Y:S02]  /*07d0*/  I2F.F64.U64 R12, UR10 ;  /* 0x0000000a000c7d12 */ /* 0x001e240008301800 */
[----:B0-----:R-:W-:Y:S01]  /*07e0*/  DFMA R12, R12, R2, 5.5511151231257827021e-17 ;  /* 0x3c9000000c0c742b */ /* 0x001fe20000000002 */
[----:B------:R-:W-:-:S07]  /*07f0*/  CS2R R2, SRZ ;  /* 0x0000000000027805 */ /* 0x000fce000001ff00 */
[----:B------:R-:W-:Y:S01]  /*0800*/  DSETP.GEU.AND P0, PT, R12, UR16, PT ;  /* 0x000000100c007e2a */ /* 0x000fe2000bf0e000 */
[----:B--2---:R0:W-:-:S13]  /*0810*/  STG.E.64 desc[UR14][R8.64+0x10], R10 ;  /* 0x0000100a08007986 */ /* 0x0041da000c101b0e */
[----:B------:R-:W-:Y:S05]  /*0820*/  @!P0 BRA `(.L_x_1) ;  /* 0x0000000000048947 */ /* 0x000fea0003800000 */
[----:B------:R1:W5:Y:S02]  /*0830*/  LDG.E.64 R2, desc[UR14][R6.64+0x18] ;  /* 0x0000180e06027981 */ /* 0x000364000c1e1b00 */
.L_x_1:
[----:B------:R-:W-:Y:S01]  /*0840*/  UIADD3 UR4, UPT, UPT, UR4, 0x4, URZ ;  /* 0x0000000404047890 */ /* 0x000fe2000fffe0ff */
[----:B-----5:R4:W-:Y:S05]  /*0850*/  STG.E.64 desc[UR14][R8.64+0x18], R2 ;  /* 0x0000180208007986 */ /* 0x0209ea000c101b0e */
[----:B------:R-:W-:-:S13]  /*0860*/  ISETP.NE.AND P0, PT, R5, UR4, PT ;  /* 0x0000000405007c0c */ /* 0x000fda000bf05270 */
[----:B----4-:R-:W-:Y:S05]  /*0870*/  @P0 BRA `(.L_x_2) ;  /* 0xfffffff800640947 */ /* 0x010fea000383ffff */
.L_x_0:
[----:B------:R-:W-:-:S13]  /*0880*/  ISETP.NE.AND P0, PT, R14, RZ, PT ;  /* 0x000000ff0e00720c */ /* 0x000fda0003f05270 */
[----:B0-----:R-:W-:Y:S05]  /*0890*/  @!P0 EXIT ;  /* 0x000000000000894d */ /* 0x001fea0003800000 */
[----:B------:R-:W0:Y:S01]  /*08a0*/  LDC R2, c[0x0][0x394] ;  /* 0x0000e500ff027b82 */ /* 0x000e220000000800 */
[----:B------:R-:W-:Y:S02]  /*08b0*/  ISETP.NE.AND P1, PT, R14, 0x1, PT ;  /* 0x000000010e00780c */ /* 0x000fe40003f25270 */
[----:B0-----:R-:W-:-:S04]  /*08c0*/  LOP3.LUT R2, R2, 0x1, RZ, 0xc0, !PT ;  /* 0x0000000102027812 */ /* 0x001fc800078ec0ff */
[----:B------:R-:W-:-:S07]  /*08d0*/  ISETP.NE.U32.AND P0, PT, R2, 0x1, PT ;  /* 0x000000010200780c */ /* 0x000fce0003f05070 */
[----:B------:R-:W-:Y:S06]  /*08e0*/  @!P1 BRA `(.L_x_3) ;  /* 0x0000000000f49947 */ /* 0x000fec0003800000 */
[----:B------:R-:W-:Y:S01]  /*08f0*/  USHF.R.U32.HI UR4, URZ, 0x2, UR13 ;  /* 0x00000002ff047899 */ /* 0x000fe2000801160d */
[----:B------:R-:W-:Y:S01]  /*0900*/  IMAD.MOV.U32 R10, RZ, RZ, 0x0 ;  /* 0x00000000ff0a7424 */ /* 0x000fe200078e00ff */
[----:B------:R-:W-:Y:S01]  /*0910*/  USHF.L.U32 UR9, UR6, 0x4, URZ ;  /* 0x0000000406097899 */ /* 0x000fe200080006ff */
[----:B------:R-:W-:Y:S01]  /*0920*/  IMAD.MOV.U32 R11, RZ, RZ, 0x3ca00000 ;  /* 0x3ca00000ff0b7424 */ /* 0x000fe200078e00ff */
[----:B------:R-:W-:Y:S01]  /*0930*/  ULOP3.LUT UR4, UR4, UR13, URZ, 0x3c, !UPT ;  /* 0x0000000d04047292 */ /* 0x000fe2000f8e3cff */
[----:B-1----:R-:W-:Y:S01]  /*0940*/  IADD3 R6, P1, PT, R0, R5, RZ ;  /* 0x0000000500067210 */ /* 0x002fe20007f3e0ff */
[----:B------:R-:W-:Y:S02]  /*0950*/  USHF.R.U32.HI UR11, URZ, 0x2, UR12 ;  /* 0x00000002ff0b7899 */ /* 0x000fe4000801160c */
[----:B------:R-:W-:Y:S02]  /*0960*/  USHF.L.U32 UR10, UR4, 0x1, URZ ;  /* 0x00000001040a7899 */ /* 0x000fe400080006ff */
[----:B------:R-:W-:Y:S01]  /*0970*/  ULOP3.LUT UR11, UR11, UR12, URZ, 0x3c, !UPT ;  /* 0x0000000c0b0b7292 */ /* 0x000fe2000f8e3cff */
[----:B------:R-:W-:Y:S01]  /*0980*/  IMAD.X R7, RZ, RZ, R4, P1 ;  /* 0x000000ffff077224 */ /* 0x000fe200008e0604 */
[----:B------:R-:W-:Y:S01]  /*0990*/  ULOP3.LUT UR9, UR6, UR9, UR10, 0x96, !UPT ;  /* 0x0000000906097292 */ /* 0x000fe2000f8e960a */
[C---:B------:R-:W-:Y:S01]  /*09a0*/  IMAD.SHL.U32 R13, R6.reuse, 0x8, RZ ;  /* 0x00000008060d7824 */ /* 0x040fe200078e00ff */
[----:B------:R-:W0:Y:S02]  /*09b0*/  LDCU.64 UR16, c[0x0][0x398] ;  /* 0x00007300ff1077ac */ /* 0x000e240008000a00 */
[----:B------:R-:W-:Y:S01]  /*09c0*/  SHF.L.U64.HI R12, R6, 0x3, R7 ;  /* 0x00000003060c7819 */ /* 0x000fe20000010207 */
[----:B------:R-:W-:-:S02]  /*09d0*/  ULOP3.LUT UR12, UR9, UR4, URZ, 0x3c, !UPT ;  /* 0x00000004090c7292 */ /* 0x000fc4000f8e3cff */
        /* <DEDUP_REMOVED lines=8> */
[----:B------:R-:W1:Y:S02]  /*0a60*/  I2F.F64.U64 R2, UR10 ;  /* 0x0000000a00027d12 */ /* 0x000e640008301800 */
[----:B------:R-:W2:Y:S01]  /*0a70*/  LDCU.64 UR10, c[0x0][0x388] ;  /* 0x00007100ff0a77ac */ /* 0x000ea20008000a00 */
[----:B-1----:R-:W-:Y:S01]  /*0a80*/  DFMA R2, R2, R10, 5.5511151231257827021e-17 ;  /* 0x3c9000000202742b */ /* 0x002fe2000000000a */
[----:B--2---:R-:W-:-:S07]  /*0a90*/  IADD3 R8, P2, PT, R13, UR10, RZ ;  /* 0x0000000a0d087c10 */ /* 0x004fce000ff5e0ff */
[----:B0-----:R-:W-:Y:S01]  /*0aa0*/  DSETP.GEU.AND P1, PT, R2, UR16, PT ;  /* 0x0000001002007e2a */ /* 0x001fe2000bf2e000 */
[----:B------:R-:W-:Y:S02]  /*0ab0*/  IADD3.X R9, PT, PT, R12, UR11, RZ, P2, !PT ;  /* 0x0000000b0c097c10 */ /* 0x000fe400097fe4ff */
[----:B------:R-:W-:-:S11]  /*0ac0*/  CS2R R2, SRZ ;  /* 0x0000000000027805 */ /* 0x000fd6000001ff00 */
[----:B------:R-:W2:Y:S01]  /*0ad0*/  @P1 LDG.E.64 R2, desc[UR14][R8.64] ;  /* 0x0000000e08021981 */ /* 0x000ea2000c1e1b00 */
        /* <DEDUP_REMOVED lines=17> */
[----:B------:R-:W0:Y:S02]  /*0bf0*/  I2F.F64.U64 R6, UR8 ;  /* 0x0000000800067d12 */ /* 0x000e240008301800 */
[----:B------:R-:W1:Y:S01]  /*0c00*/  LDCU.64 UR8, c[0x0][0x380] ;  /* 0x00007000ff0877ac */ /* 0x000e620008000a00 */
[----:B0-----:R-:W-:Y:S01]  /*0c10*/  DFMA R6, R6, R10, 5.5511151231257827021e-17 ;  /* 0x3c9000000606742b */ /* 0x001fe2000000000a */
[----:B-1----:R-:W-:-:S07]  /*0c20*/  IADD3 R10, P2, PT, R13, UR8, RZ ;  /* 0x000000080d0a7c10 */ /* 0x002fce000ff5e0ff */
[----:B------:R-:W-:Y:S01]  /*0c30*/  DSETP.GEU.AND P1, PT, R6, UR16, PT ;  /* 0x0000001006007e2a */ /* 0x000fe2000bf2e000 */
[----:B------:R-:W-:Y:S02]  /*0c40*/  IADD3.X R11, PT, PT, R12, UR9, RZ, P2, !PT ;  /* 0x000000090c0b7c10 */ /* 0x000fe400097fe4ff */
[----:B------:R-:W-:-:S03]  /*0c50*/  CS2R R6, SRZ ;  /* 0x0000000000067805 */ /* 0x000fc6000001ff00 */
[----:B--2---:R0:W-:Y:S08]  /*0c60*/  STG.E.64 desc[UR14][R10.64], R2 ;  /* 0x000000020a007986 */ /* 0x0041f0000c101b0e */
[----:B------:R-:W2:Y:S01]  /*0c70*/  @P1 LDG.E.64 R6, desc[UR14][R8.64+0x8] ;  /* 0x0000080e08061981 */ /* 0x000ea2000c1e1b00 */
[----:B------:R-:W-:Y:S01]  /*0c80*/  VIADD R5, R5, 0x2 ;  /* 0x0000000205057836 */ /* 0x000fe20000000000 */
[----:B------:R-:W-:Y:S01]  /*0c90*/  UMOV UR13, UR6 ;  /* 0x00000006000d7c82 */ /* 0x000fe20008000000 */
[----:B------:R-:W-:Y:S01]  /*0ca0*/  UMOV UR6, UR7 ;  /* 0x0000000700067c82 */ /* 0x000fe20008000000 */
[----:B--2---:R0:W-:Y:S04]  /*0cb0*/  STG.E.64 desc[UR14][R10.64+0x8], R6 ;  /* 0x000008060a007986 */ /* 0x0041e8000c101b0e */
.L_x_3:
[----:B------:R-:W-:Y:S05]  /*0cc0*/  @P0 EXIT ;  /* 0x000000000000094d */ /* 0x000fea0003800000 */
[----:B------:R-:W-:Y:S01]  /*0cd0*/  USHF.R.U32.HI UR4, URZ, 0x2, UR13 ;  /* 0x00000002ff047899 */ /* 0x000fe2000801160d */
[----:B01----:R-:W-:Y:S01]  /*0ce0*/  IMAD.MOV.U32 R6, RZ, RZ, 0x0 ;  /* 0x00000000ff067424 */ /* 0x003fe200078e00ff */
[----:B------:R-:W-:Y:S01]  /*0cf0*/  USHF.L.U32 UR7, UR6, 0x4, URZ ;  /* 0x0000000406077899 */ /* 0x000fe200080006ff */
[----:B------:R-:W-:Y:S01]  /*0d00*/  IMAD.MOV.U32 R7, RZ, RZ, 0x3ca00000 ;  /* 0x3ca00000ff077424 */ /* 0x000fe200078e00ff */
[----:B------:R-:W-:Y:S01]  /*0d10*/  ULOP3.LUT UR4, UR4, UR13, URZ, 0x3c, !UPT ;  /* 0x0000000d04047292 */ /* 0x000fe2000f8e3cff */
[----:B------:R-:W-:Y:S01]  /*0d20*/  IADD3 R0, P1, PT, R0, R5, RZ ;  /* 0x0000000500007210 */ /* 0x000fe20007f3e0ff */
[----:B------:R-:W-:Y:S01]  /*0d30*/  USHF.R.U32.HI UR9, URZ, 0x2, UR12 ;  /* 0x00000002ff097899 */ /* 0x000fe2000801160c */
[----:B------:R-:W0:Y:S01]  /*0d40*/  LDC.64 R8, c[0x0][0x380] ;  /* 0x0000e000ff087b82 */ /* 0x000e220000000a00 */
        /* <DEDUP_REMOVED lines=15> */
[----:B------:R-:W-:-:S07]  /*0e40*/  IMAD.X R7, RZ, RZ, R4, P1 ;  /* 0x000000ffff077224 */ /* 0x000fce00008e0604 */
[----:B--2---:R-:W-:-:S14]  /*0e50*/  DSETP.GEU.AND P0, PT, R2, UR4, PT ;  /* 0x0000000402007e2a */ /* 0x004fdc000bf0e000 */
[----:B------:R-:W1:Y:S02]  /*0e60*/  @P0 LDC.64 R2, c[0x0][0x388] ;  /* 0x0000e200ff020b82 */ /* 0x000e640000000a00 */
[----:B-1----:R-:W-:-:S04]  /*0e70*/  @P0 LEA R4, P1, R0, R2, 0x3 ;  /* 0x0000000200040211 */ /* 0x002fc800078218ff */
[----:B------:R-:W-:Y:S02]  /*0e80*/  @P0 LEA.HI.X R5, R0, R3, R7, 0x3, P1 ;  /* 0x0000000300050211 */ /* 0x000fe400008f1c07 */
[----:B------:R-:W-:-:S06]  /*0e90*/  CS2R R2, SRZ ;  /* 0x0000000000027805 */ /* 0x000fcc000001ff00 */
[----:B------:R-:W2:Y:S01]  /*0ea0*/  @P0 LDG.E.64 R2, desc[UR14][R4.64] ;  /* 0x0000000e04020981 */ /* 0x000ea2000c1e1b00 */
[----:B0-----:R-:W-:-:S04]  /*0eb0*/  LEA R6, P0, R0, R8, 0x3 ;  /* 0x0000000800067211 */ /* 0x001fc800078018ff */
[----:B------:R-:W-:-:S05]  /*0ec0*/  LEA.HI.X R7, R0, R9, R7, 0x3, P0 ;  /* 0x0000000900077211 */ /* 0x000fca00000f1c07 */
[----:B--2---:R-:W-:Y:S01]  /*0ed0*/  STG.E.64 desc[UR14][R6.64], R2 ;  /* 0x0000000206007986 */ /* 0x004fe2000c101b0e */
[----:B------:R-:W-:Y:S05]  /*0ee0*/  EXIT ;  /* 0x000000000000794d */ /* 0x000fea0003800000 */
.L_x_4:
[----:B------:R-:W-:-:S00]  /*0ef0*/  BRA `(.L_x_4) ;  /* 0xfffffffc00fc7947 */ /* 0x000fc0000383ffff */
[----:B------:R-:W-:-:S00]  /*0f00*/  NOP ;  /* 0x0000000000007918 */ /* 0x000fc00000000000 */
[----:B------:R-:W-:-:S00]  /*0f10*/  NOP ;  /* 0x0000000000007918 */ /* 0x000fc00000000000 */
[----:B------:R-:W-:-:S00]  /*0f20*/  NOP ;  /* 0x0000000000007918 */ /* 0x000fc00000000000 */
[----:B------:R-:W-:-:S00]  /*0f30*/  NOP ;  /* 0x0000000000007918 */ /* 0x000fc00000000000 */
[----:B------:R-:W-:-:S00]  /*0f40*/  NOP ;  /* 0x0000000000007918 */ /* 0x000fc00000000000 */
[----:B------:R-:W-:-:S00]  /*0f50*/  NOP ;  /* 0x0000000000007918 */ /* 0x000fc00000000000 */
[----:B------:R-:W-:-:S00]  /*0f60*/  NOP ;  /* 0x0000000000007918 */ /* 0x000fc00000000000 */
[----:B------:R-:W-:-:S00]  /*0f70*/  NOP ;  /* 0x0000000000007918 */ /* 0x000fc00000000000 */
.L_x_52:


//--------------------- .text.softmax_rows        --------------------------
	.section	.text.softmax_rows,"ax",@progbits
	.align	128
        .global         softmax_rows
        .type           softmax_rows,@function
        .size           softmax_rows,(.L_x_51 - softmax_rows)
        .other          softmax_rows,@"STO_CUDA_ENTRY STV_DEFAULT"
softmax_rows:
.text.softmax_rows:
[----:B------:R-:W-:Y:S08]  /*0000*/  LDC R1, c[0x0][0x37c] ;  /* 0x0000df00ff017b82 */ /* 0x000ff00000000800 */
[----:B------:R-:W0:Y:S08]  /*0010*/  S2UR UR4, SR_CTAID.X ;  /* 0x00000000000479c3 */ /* 0x000e300000002500 */
[----:B------:R-:W0:Y:S02]  /*0020*/  LDC R0, c[0x0][0x390] ;  /* 0x0000e400ff007b82 */ /* 0x000e240000000800 */
[----:B0-----:R-:W-:-:S13]  /*0030*/  ISETP.LE.AND P0, PT, R0, UR4, PT ;  /* 0x0000000400007c0c */ /* 0x001fda000bf03270 */
[----:B------:R-:W-:Y:S05]  /*0040*/  @P0 EXIT ;  /* 0x000000000000094d */ /* 0x000fea0003800000 */
[----:B------:R-:W0:Y:S01]  /*0050*/  LDCU UR5, c[0x0][0x394] ;  /* 0x00007280ff0577ac */ /* 0x000e220008000800 */
[----:B------:R-:W1:Y:S01]  /*0060*/  LDC.64 R14, c[0x0][0x380] ;  /* 0x0000e000ff0e7b82 */ /* 0x000e620000000a00 */
[----:B------:R-:W-:Y:S01]  /*0070*/  CS2R R16, SRZ ;  /* 0x0000000000107805 */ /* 0x000fe2000001ff00 */
[----:B------:R-:W2:Y:S01]  /*0080*/  LDCU.64 UR6, c[0x0][0x358] ;  /* 0x00006b00ff0677ac */ /* 0x000ea20008000a00 */
[----:B0-----:R-:W-:-:S04]  /*0090*/  IMAD.U32 R0, RZ, RZ, UR5 ;  /* 0x00000005ff007e24 */ /* 0x001fc8000f8e00ff */
[C---:B------:R-:W-:Y:S01]  /*00a0*/  IMAD R4, R0.reuse, UR4, RZ ;  /* 0x0000000400047c24 */ /* 0x040fe2000f8e02ff */
[----:B------:R-:W-:-:S03]  /*00b0*/  ISETP.GE.AND P0, PT, R0, 0x1, PT ;  /* 0x000000010000780c */ /* 0x000fc60003f06270 */
[----:B-1----:R-:W-:Y:S01]  /*00c0*/  IMAD.WIDE R14, R4, 0x8, R14 ;  /* 0x00000008040e7825 */ /* 0x002fe200078e020e */
[----:B------:R-:W-:-:S09]  /*00d0*/  SHF.R.S32.HI R3, RZ, 0x1f, R4 ;  /* 0x0000001fff037819 */ /* 0x000fd20000011404 */
[----:B--2---:R-:W-:Y:S05]  /*00e0*/  @!P0 BRA `(.L_x_5) ;  /* 0x0000000c00048947 */ /* 0x004fea0003800000 */
[----:B------:R-:W-:Y:S02]  /*00f0*/  ISETP.NE.AND P0, PT, R0, 0x1, PT ;  /* 0x000000010000780c */ /* 0x000fe40003f05270 */
[----:B------:R-:W-:Y:S02]  /*0100*/  CS2R R16, SRZ ;  /* 0x0000000000107805 */ /* 0x000fe4000001ff00 */
[----:B------:R-:W-:-:S09]  /*0110*/  CS2R R10, SRZ ;  /* 0x00000000000a7805 */ /* 0x000fd2000001ff00 */
[----:B------:R-:W-:Y:S05]  /*0120*/  @!P0 BRA `(.L_x_6) ;  /* 0x0000000400d48947 */ /* 0x000fea0003800000 */
[----:B------:R-:W0:Y:S01]  /*0130*/  LDCU.128 UR8, c[0x0][0x380] ;  /* 0x00007000ff0877ac */ /* 0x000e220008000c00 */
[----:B------:R-:W-:Y:S02]  /*0140*/  LEA R6, P0, R4, 0x8, 0x3 ;  /* 0x0000000804067811 */ /* 0x000fe400078018ff */
[----:B------:R-:W-:Y:S02]  /*0150*/  CS2R R16, SRZ ;  /* 0x0000000000107805 */ /* 0x000fe4000001ff00 */
[----:B------:R-:W-:Y:S02]  /*0160*/  LOP3.LUT R0, R0, 0x7ffffffe, RZ, 0xc0, !PT ;  /* 0x7ffffffe00007812 */ /* 0x000fe400078ec0ff */
[----:B------:R-:W-:-:S03]  /*0170*/  LEA.HI.X R7, R4, RZ, R3, 0x3, P0 ;  /* 0x000000ff04077211 */ /* 0x000fc600000f1c03 */
[----:B------:R-:W-:Y:S01]  /*0180*/  IMAD.MOV R5, RZ, RZ, -R0 ;  /* 0x000000ffff057224 */ /* 0x000fe200078e0a00 */
[C---:B0-----:R-:W-:Y:S02]  /*0190*/  IADD3 R2, P1, PT, R6.reuse, UR8, RZ ;  /* 0x0000000806027c10 */ /* 0x041fe4000ff3e0ff */
[----:B------:R-:W-:Y:S02]  /*01a0*/  IADD3 R6, P0, PT, R6, UR10, RZ ;  /* 0x0000000a06067c10 */ /* 0x000fe4000ff1e0ff */
[C---:B------:R-:W-:Y:S02]  /*01b0*/  IADD3.X R24, PT, PT, R7.reuse, UR9, RZ, P1, !PT ;  /* 0x0000000907187c10 */ /* 0x040fe40008ffe4ff */
[----:B------:R-:W-:-:S09]  /*01c0*/  IADD3.X R7, PT, PT, R7, UR11, RZ, P0, !PT ;  /* 0x0000000b07077c10 */ /* 0x000fd200087fe4ff */
.L_x_9:
[----:B------:R-:W2:Y:S01]  /*01d0*/  LDG.E.64 R8, desc[UR6][R6.64+-0x8] ;  /* 0xfffff80606087981 */ /* 0x000ea2000c1e1b00 */
[----:B------:R-:W-:Y:S01]  /*01e0*/  IMAD.MOV.U32 R10, RZ, RZ, 0x652b82fe ;  /* 0x652b82feff0a7424 */ /* 0x000fe200078e00ff */
[----:B------:R-:W-:Y:S01]  /*01f0*/  UMOV UR4, 0xfefa39ef ;  /* 0xfefa39ef00047882 */ /* 0x000fe20000000000 */
[----:B------:R-:W-:Y:S01]  /*0200*/  IMAD.MOV.U32 R11, RZ, RZ, 0x3ff71547 ;  /* 0x3ff71547ff0b7424 */ /* 0x000fe200078e00ff */
[----:B------:R-:W-:Y:S01]  /*0210*/  UMOV UR5, 0x3fe62e42 ;  /* 0x3fe62e4200057882 */ /* 0x000fe20000000000 */
        /* <DEDUP_REMOVED lines=20> */
[----:B------:R-:W-:-:S02]  /*0360*/  IMAD.MOV.U32 R25, RZ, RZ, R24 ;  /* 0x000000ffff197224 */ /* 0x000fc400078e0018 */
[----:B------:R-:W-:Y:S01]  /*0370*/  IMAD.MOV.U32 R24, RZ, RZ, R2 ;  /* 0x000000ffff187224 */ /* 0x000fe200078e0002 */
[----:B--2---:R-:W-:Y:S01]  /*0380*/  DFMA R12, R8, R10, 6.75539944105574400000e+15 ;  /* 0x43380000080c742b */ /* 0x004fe2000000000a */
[----:B------:R-:W-:-:S07]  /*0390*/  FSETP.GEU.AND P0, PT, |R9|, 4.1917929649353027344, PT ;  /* 0x4086232b0900780b */ /* 0x000fce0003f0e200 */
[----:B------:R-:W-:-:S08]  /*03a0*/  DADD R20, R12, -6.75539944105574400000e+15 ;  /* 0xc33800000c147429 */ /* 0x000fd00000000000 */
[----:B------:R-:W-:-:S08]  /*03b0*/  DFMA R18, R20, -UR4, R8 ;  /* 0x8000000414127c2b */ /* 0x000fd00008000008 */
[----:B------:R-:W-:Y:S01]  /*03c0*/  DFMA R20, R20, -UR8, R18 ;  /* 0x8000000814147c2b */ /* 0x000fe20008000012 */
[----:B------:R-:W-:Y:S02]  /*03d0*/  IMAD.MOV.U32 R18, RZ, RZ, -0x35dec16 ;  /* 0xfca213eaff127424 */ /* 0x000fe400078e00ff */
[----:B------:R-:W-:-:S06]  /*03e0*/  IMAD.MOV.U32 R19, RZ, RZ, 0x3e928af3 ;  /* 0x3e928af3ff137424 */ /* 0x000fcc00078e00ff */
[----:B------:R-:W-:-:S08]  /*03f0*/  DFMA R22, R20, UR10, R18 ;  /* 0x0000000a14167c2b */ /* 0x000fd00008000012 */
[----:B------:R-:W-:-:S08]  /*0400*/  DFMA R22, R20, R22, UR12 ;  /* 0x0000000c14167e2b */ /* 0x000fd00008000016 */
[----:B------:R-:W-:-:S08]  /*0410*/  DFMA R22, R20, R22, UR14 ;  /* 0x0000000e14167e2b */ /* 0x000fd00008000016 */
[----:B------:R-:W-:-:S08]  /*0420*/  DFMA R22, R20, R22, UR16 ;  /* 0x0000001014167e2b */ /* 0x000fd00008000016 */
[----:B------:R-:W-:-:S08]  /*0430*/  DFMA R22, R20, R22, UR18 ;  /* 0x0000001214167e2b */ /* 0x000fd00008000016 */
[----:B------:R-:W-:-:S08]  /*0440*/  DFMA R22, R20, R22, UR20 ;  /* 0x0000001414167e2b */ /* 0x000fd00008000016 */
[----:B------:R-:W-:-:S08]  /*0450*/  DFMA R22, R20, R22, UR22 ;  /* 0x0000001614167e2b */ /* 0x000fd00008000016 */
[----:B------:R-:W-:-:S08]  /*0460*/  DFMA R22, R20, R22, UR24 ;  /* 0x0000001814167e2b */ /* 0x000fd00008000016 */
[----:B------:R-:W-:-:S08]  /*0470*/  DFMA R22, R20, R22, UR26 ;  /* 0x0000001a14167e2b */ /* 0x000fd00008000016 */
[----:B------:R-:W-:-:S08]  /*0480*/  DFMA R22, R20, R22, 1 ;  /* 0x3ff000001416742b */ /* 0x000fd00000000016 */
[----:B------:R-:W-:-:S10]  /*0490*/  DFMA R20, R20, R22, 1 ;  /* 0x3ff000001414742b */ /* 0x000fd40000000016 */
[----:B------:R-:W-:Y:S02]  /*04a0*/  IMAD R23, R12, 0x100000, R21 ;  /* 0x001000000c177824 */ /* 0x000fe400078e0215 */
[----:B------:R-:W-:Y:S01]  /*04b0*/  IMAD.MOV.U32 R22, RZ, RZ, R20 ;  /* 0x000000ffff167224 */ /* 0x000fe200078e0014 */
[----:B------:R-:W-:Y:S06]  /*04c0*/  @!P0 BRA `(.L_x_7) ;  /* 0x0000000000348947 */ /* 0x000fec0003800000 */
[----:B------:R-:W-:Y:S01]  /*04d0*/  FSETP.GEU.AND P1, PT, |R9|, 4.2275390625, PT ;  /* 0x408748000900780b */ /* 0x000fe20003f2e200 */
[C---:B------:R-:W-:Y:S02]  /*04e0*/  DADD R22, R8.reuse, +INF ;  /* 0x7ff0000008167429 */ /* 0x040fe40000000000 */
[----:B------:R-:W-:-:S08]  /*04f0*/  DSETP.GEU.AND P0, PT, R8, RZ, PT ;  /* 0x000000ff0800722a */ /* 0x000fd00003f0e000 */
[----:B------:R-:W-:Y:S02]  /*0500*/  FSEL R22, R22, RZ, P0 ;  /* 0x000000ff16167208 */ /* 0x000fe40000000000 */
[----:B------:R-:W-:Y:S01]  /*0510*/  FSEL R23, R23, RZ, P0 ;  /* 0x000000ff17177208 */ /* 0x000fe20000000000 */
[----:B------:R-:W-:Y:S06]  /*0520*/  @P1 BRA `(.L_x_7) ;  /* 0x00000000001c1947 */ /* 0x000fec0003800000 */
[----:B------:R-:W-:Y:S01]  /*0530*/  LEA.HI R2, R12, R12, RZ, 0x1 ;  /* 0x0000000c0c027211 */ /* 0x000fe200078f08ff */
[----:B------:R-:W-:-:S03]  /*0540*/  IMAD.MOV.U32 R22, RZ, RZ, RZ ;  /* 0x000000ffff167224 */ /* 0x000fc600078e00ff */
[----:B------:R-:W-:-:S04]  /*0550*/  SHF.R.S32.HI R9, RZ, 0x1, R2 ;  /* 0x00000001ff097819 */ /* 0x000fc80000011402 */
[----:B------:R-:W-:Y:S01]  /*0560*/  LEA R21, R9, R21, 0x14 ;  /* 0x0000001509157211 */ /* 0x000fe200078ea0ff */
[----:B------:R-:W-:-:S05]  /*0570*/  IMAD.IADD R12, R12, 0x1, -R9 ;  /* 0x000000010c0c7824 */ /* 0x000fca00078e0a09 */
[----:B------:R-:W-:-:S06]  /*0580*/  LEA R23, R12, 0x3ff00000, 0x14 ;  /* 0x3ff000000c177811 */ /* 0x000fcc00078ea0ff */
[----:B------:R-:W-:-:S11]  /*0590*/  DMUL R22, R20, R22 ;  /* 0x0000001614167228 */ /* 0x000fd60000000000 */
.L_x_7:
[----:B------:R0:W-:Y:S04]  /*05a0*/  STG.E.64 desc[UR6][R24.64+-0x8], R22 ;  /* 0xfffff81618007986 */ /* 0x0001e8000c101b06 */
[----:B------:R-:W2:Y:S01]  /*05b0*/  LDG.E.64 R8, desc[UR6][R6.64] ;  /* 0x0000000606087981 */ /* 0x000ea2000c1e1b00 */
[----:B------:R-:W-:Y:S02]  /*05c0*/  DADD R16, R22, R16 ;  /* 0x0000000016107229 */ /* 0x000fe40000000010 */
[----:B--2---:R-:W-:Y:S01]  /*05d0*/  DFMA R10, R8, R10, 6.75539944105574400000e+15 ;  /* 0x43380000080a742b */ /* 0x004fe2000000000a */
[----:B------:R-:W-:-:S07]  /*05e0*/  FSETP.GEU.AND P0, PT, |R9|, 4.1917929649353027344, PT ;  /* 0x4086232b0900780b */ /* 0x000fce0003f0e200 */
[----:B------:R-:W-:-:S08]  /*05f0*/  DADD R12, R10, -6.75539944105574400000e+15 ;  /* 0xc33800000a0c7429 */ /* 0x000fd00000000000 */
[----:B------:R-:W-:-:S08]  /*0600*/  DFMA R20, R12, -UR4, R8 ;  /* 0x800000040c147c2b */ /* 0x000fd00008000008 */
[----:B------:R-:W-:-:S08]  /*0610*/  DFMA R12, R12, -UR8, R20 ;  /* 0x800000080c0c7c2b */ /* 0x000fd00008000014 */
        /* <DEDUP_REMOVED lines=13> */
[----:B0-----:R-:W-:Y:S06]  /*06f0*/  @!P0 BRA `(.L_x_8) ;  /* 0x0000000000348947 */ /* 0x001fec0003800000 */
        /* <DEDUP_REMOVED lines=8> */
[----:B------:R-:W-:-:S05]  /*0780*/  SHF.R.S32.HI R9, RZ, 0x1, R2 ;  /* 0x00000001ff097819 */ /* 0x000fca0000011402 */
[----:B------:R-:W-:Y:S02]  /*0790*/  IMAD.IADD R10, R10, 0x1, -R9 ;  /* 0x000000010a0a7824 */ /* 0x000fe400078e0a09 */
[----:B------:R-:W-:-:S03]  /*07a0*/  IMAD R13, R9, 0x100000, R13 ;  /* 0x00100000090d7824 */ /* 0x000fc600078e020d */
[----:B------:R-:W-:-:S06]  /*07b0*/  LEA R19, R10, 0x3ff00000, 0x14 ;  /* 0x3ff000000a137811 */ /* 0x000fcc00078ea0ff */
[----:B------:R-:W-:-:S11]  /*07c0*/  DMUL R18, R12, R18 ;  /* 0x000000120c127228 */ /* 0x000fd60000000000 */
.L_x_8:
[----:B------:R-:W-:Y:S01]  /*07d0*/  VIADD R5, R5, 0x2 ;  /* 0x0000000205057836 */ /* 0x000fe20000000000 */
[----:B------:R-:W-:Y:S01]  /*07e0*/  IADD3 R2, P1, PT, R24, 0x10, RZ ;  /* 0x0000001018027810 */ /* 0x000fe20007f3e0ff */
[----:B------:R-:W-:Y:S01]  /*07f0*/  DADD R16, R16, R18 ;  /* 0x0000000010107229 */ /* 0x000fe20000000012 */
[----:B------:R-:W-:Y:S01]  /*0800*/  IADD3 R6, P2, PT, R6, 0x10, RZ ;  /* 0x0000001006067810 */ /* 0x000fe20007f5e0ff */
[----:B------:R0:W-:Y:S01]  /*0810*/  STG.E.64 desc[UR6][R24.64], R18 ;  /* 0x0000001218007986 */ /* 0x0001e2000c101b06 */
[----:B------:R-:W-:-:S03]  /*0820*/  ISETP.NE.AND P0, PT, R5, RZ, PT ;  /* 0x000000ff0500720c */ /* 0x000fc60003f05270 */
[----:B------:R-:W-:Y:S02]  /*0830*/  IMAD.X R7, RZ, RZ, R7, P2 ;  /* 0x000000ffff077224 */ /* 0x000fe400010e0607 */
[----:B0-----:R-:W-:-:S08]  /*0840*/  IMAD.X R24, RZ, RZ, R25, P1 ;  /* 0x000000ffff187224 */ /* 0x001fd000008e0619 */
[----:B------:R-:W-:Y:S05]  /*0850*/  @P0 BRA `(.L_x_9) ;  /* 0xfffffff8005c0947 */ /* 0x000fea000383ffff */
[----:B------:R-:W-:Y:S01]  /*0860*/  IMAD.MOV.U32 R10, RZ, RZ, R0 ;  /* 0x000000ffff0a7224 */ /* 0x000fe200078e0000 */
[----:B------:R-:W-:-:S07]  /*0870*/  MOV R11, RZ ;  /* 0x000000ff000b7202 */ /* 0x000fce0000000f00 */
.L_x_6:
[----:B------:R-:W0:Y:S02]  /*0880*/  LDC R0, c[0x0][0x394] ;  /* 0x0000e500ff007b82 */ /* 0x000e240000000800 */
[----:B0-----:R-:W-:-:S04]  /*0890*/  LOP3.LUT R2, R0, 0x1, RZ, 0xc0, !PT ;  /* 0x0000000100027812 */ /* 0x001fc800078ec0ff */
[----:B------:R-:W-:-:S13]  /*08a0*/  ISETP.NE.U32.AND P0, PT, R2, 0x1, PT ;  /* 0x000000010200780c */ /* 0x000fda0003f05070 */
[----:B------:R-:W-:Y:S05]  /*08b0*/  @P0 BRA `(.L_x_5) ;  /* 0x0000000400100947 */ /* 0x000fea0003800000 */
[----:B------:R-:W0:Y:S01]  /*08c0*/  LDC.64 R6, c[0x0][0x388] ;  /* 0x0000e200ff067b82 */ /* 0x000e220000000a00 */
[----:B------:R-:W-:-:S05]  /*08d0*/  IADD3 R2, P0, PT, R4, R10, RZ ;  /* 0x0000000a04027210 */ /* 0x000fca0007f1e0ff */
[----:B------:R-:W-:Y:S01]  /*08e0*/  IMAD.X R5, R3, 0x1, R11, P0 ;  /* 0x0000000103057824 */ /* 0x000fe200000e060b */
[----:B0-----:R-:W-:-:S04]  /*08f0*/  LEA R6, P0, R2, R6, 0x3 ;  /* 0x0000000602067211 */ /* 0x001fc800078018ff */
[----:B------:R-:W-:-:S06]  /*0900*/  LEA.HI.X R7, R2, R7, R5, 0x3, P0 ;  /* 0x0000000702077211 */ /* 0x000fcc00000f1c05 */
[----:B------:R-:W2:Y:S01]  /*0910*/  LDG.E.64 R6, desc[UR6][R6.64] ;  /* 0x0000000606067981 */ /* 0x000ea2000c1e1b00 */
[----:B------:R-:W-:Y:S01]  /*0920*/  IMAD.MOV.U32 R8, RZ, RZ, 0x652b82fe ;  /* 0x652b82feff087424 */ /* 0x000fe200078e00ff */
[----:B------:R-:W-:Y:S01]  /*0930*/  UMOV UR4, 0xfefa39ef ;  /* 0xfefa39ef00047882 */ /* 0x000fe20000000000 */
[----:B------:R-:W-:Y:S01]  /*0940*/  IMAD.MOV.U32 R9, RZ, RZ, 0x3ff71547 ;  /* 0x3ff71547ff097424 */ /* 0x000fe200078e00ff */
[----:B------:R-:W-:-:S05]  /*0950*/  UMOV UR5, 0x3fe62e42 ;  /* 0x3fe62e4200057882 */ /* 0x000fca0000000000 */
[----:B--2---:R-:W-:Y:S01]  /*0960*/  DFMA R8, R6, R8, 6.75539944105574400000e+15 ;  /* 0x433800000608742b */ /* 0x004fe20000000008 */
[----:B------:R-:W-:-:S07]  /*0970*/  FSETP.GEU.AND P0, PT, |R7|, 4.1917929649353027344, PT ;  /* 0x4086232b0700780b */ /* 0x000fce0003f0e200 */
[----:B------:R-:W-:-:S08]  /*0980*/  DADD R12, R8, -6.75539944105574400000e+15 ;  /* 0xc3380000080c7429 */ /* 0x000fd00000000000 */
[----:B------:R-:W-:Y:S01]  /*0990*/  DFMA R18, R12, -UR4, R6 ;  /* 0x800000040c127c2b */ /* 0x000fe20008000006 */
[----:B------:R-:W-:Y:S01]  /*09a0*/  UMOV UR4, 0x3b39803f ;  /* 0x3b39803f00047882 */ /* 0x000fe20000000000 */
[----:B------:R-:W-:-:S06]  /*09b0*/  UMOV UR5, 0x3c7abc9e ;  /* 0x3c7abc9e00057882 */ /* 0x000fcc0000000000 */
[----:B------:R-:W-:Y:S01]  /*09c0*/  DFMA R12, R12, -UR4, R18 ;  /* 0x800000040c0c7c2b */ /* 0x000fe20008000012 */
[----:B------:R-:W-:Y:S01]  /*09d0*/  UMOV UR4, 0x69ce2bdf ;  /* 0x69ce2bdf00047882 */ /* 0x000fe20000000000 */
[----:B------:R-:W-:Y:S01]  /*09e0*/  IMAD.MOV.U32 R18, RZ, RZ, -0x35dec16 ;  /* 0xfca213eaff127424 */ /* 0x000fe200078e00ff */
[----:B------:R-:W-:Y:S01]  /*09f0*/  UMOV UR5, 0x3e5ade15 ;  /* 0x3e5ade1500057882 */ /* 0x000fe20000000000 */
[----:B------:R-:W-:-:S06]  /*0a00*/  IMAD.MOV.U32 R19, RZ, RZ, 0x3e928af3 ;  /* 0x3e928af3ff137424 */ /* 0x000fcc00078e00ff */
[----:B------:R-:W-:Y:S01]  /*0a10*/  DFMA R18, R12, UR4, R18 ;  /* 0x000000040c127c2b */ /* 0x000fe20008000012 */
[----:B------:R-:W-:Y:S01]  /*0a20*/  UMOV UR4, 0x62401315 ;  /* 0x6240131500047882 */ /* 0x000fe20000000000 */
[----:B------:R-:W-:-:S06]  /*0a30*/  UMOV UR5, 0x3ec71dee ;  /* 0x3ec71dee00057882 */ /* 0x000fcc0000000000 */
[----:B------:R-:W-:Y:S01]  /*0a40*/  DFMA R18, R12, R18, UR4 ;  /* 0x000000040c127e2b */ /* 0x000fe20008000012 */
        /* <DEDUP_REMOVED lines=20> */
[----:B------:R-:W-:-:S08]  /*0b90*/  DFMA R18, R12, R18, UR4 ;  /* 0x000000040c127e2b */ /* 0x000fd00008000012 */
[----:B------:R-:W-:-:S08]  /*0ba0*/  DFMA R18, R12, R18, 1 ;  /* 0x3ff000000c12742b */ /* 0x000fd00000000012 */
[----:B------:R-:W-:Y:S01]  /*0bb0*/  DFMA R18, R12, R18, 1 ;  /* 0x3ff000000c12742b */ /* 0x000fe20000000012 */
[----:B------:R-:W-:-:S04]  /*0bc0*/  LEA R12, P1, R10, R14, 0x3 ;  /* 0x0000000e0a0c7211 */ /* 0x000fc800078218ff */
[----:B------:R-:W-:-:S05]  /*0bd0*/  LEA.HI.X R13, R10, R15, R11, 0x3, P1 ;  /* 0x0000000f0a0d7211 */ /* 0x000fca00008f1c0b */
        /* <DEDUP_REMOVED lines=16> */
.L_x_10:
[----:B------:R0:W-:Y:S01]  /*0ce0*/  STG.E.64 desc[UR6][R12.64], R10 ;  /* 0x0000000a0c007986 */ /* 0x0001e2000c101b06 */
[----:B------:R-:W-:-:S11]  /*0cf0*/  DADD R16, R16, R10 ;  /* 0x0000000010107229 */ /* 0x000fd6000000000a */
.L_x_5:
[----:B------:R-:W-:-:S13]  /*0d00*/  ISETP.GE.AND P0, PT, R0, 0x1, PT ;  /* 0x000000010000780c */ /* 0x000fda0003f06270 */
[----:B------:R-:W-:Y:S05]  /*0d10*/  @!P0 EXIT ;  /* 0x000000000000894d */ /* 0x000fea0003800000 */
[C---:B------:R-:W-:Y:S02]  /*0d20*/  ISETP.GE.U32.AND P0, PT, R0.reuse, 0x10, PT ;  /* 0x000000100000780c */ /* 0x040fe40003f06070 */
[----:B------:R-:W-:Y:S02]  /*0d30*/  LOP3.LUT R25, R0, 0xf, RZ, 0xc0, !PT ;  /* 0x0000000f00197812 */ /* 0x000fe400078ec0ff */
[----:B------:R-:W-:-:S09]  /*0d40*/  MOV R2, RZ ;  /* 0x000000ff00027202 */ /* 0x000fd20000000f00 */
[----:B------:R-:W-:Y:S05]  /*0d50*/  @!P0 BRA `(.L_x_11) ;  /* 0x0000001400788947 */ /* 0x000fea0003800000 */
[----:B------:R-:W1:Y:S01]  /*0d60*/  LDC.64 R6, c[0x0][0x380] ;  /* 0x0000e000ff067b82 */ /* 0x000e620000000a00 */
[----:B------:R-:W-:-:S05]  /*0d70*/  LOP3.LUT R2, R0, 0x7ffffff0, RZ, 0xc0, !PT ;  /* 0x7ffffff000027812 */ /* 0x000fca00078ec0ff */
[----:B------:R-:W-:Y:S01]  /*0d80*/  IMAD.MOV R24, RZ, RZ, -R2 ;  /* 0x000000ffff187224 */ /* 0x000fe200078e0a02 */
[----:B-1----:R-:W-:-:S04]  /*0d90*/  LEA R5, P0, R4, R6, 0x3 ;  /* 0x0000000604057211 */ /* 0x002fc800078018ff */
[----:B------:R-:W-:Y:S02]  /*0da0*/  IADD3 R5, P1, PT, R5, 0x40, RZ ;  /* 0x0000004005057810 */ /* 0x000fe40007f3e0ff */
[----:B------:R-:W-:-:S05]  /*0db0*/  LEA.HI.X R0, R4, R7, R3, 0x3, P0 ;  /* 0x0000000704007211 */ /* 0x000fca00000f1c03 */
[----:B------:R-:W-:-:S07]  /*0dc0*/  IMAD.X R0, RZ, RZ, R0, P1 ;  /* 0x000000ffff007224 */ /* 0x000fce00008e0600 */
.L_x_28:
[----:B-1----:R-:W-:Y:S02]  /*0dd0*/  IMAD.MOV.U32 R20, RZ, RZ, R5 ;  /* 0x000000ffff147224 */ /* 0x002fe400078e0005 */
[----:B------:R-:W-:-:S05]  /*0de0*/  IMAD.MOV.U32 R21, RZ, RZ, R0 ;  /* 0x000000ffff157224 */ /* 0x000fca00078e0000 */
[----:B0-----:R-:W2:Y:S01]  /*0df0*/  LDG.E.64 R10, desc[UR6][R20.64+-0x40] ;  /* 0xffffc006140a7981 */ /* 0x001ea2000c1e1b00 */
[----:B------:R-:W0:Y:S01]  /*0e00*/  MUFU.RCP64H R7, R17 ;  /* 0x0000001100077308 */ /* 0x000e220000001800 */
[----:B------:R-:W-:Y:S02]  /*0e10*/  IMAD.MOV.U32 R6, RZ, RZ, 0x1 ;  /* 0x00000001ff067424 */ /* 0x000fe400078e00ff */
[----:B------:R-:W-:-:S05]  /*0e20*/  VIADD R24, R24, 0x10 ;  /* 0x0000001018187836 */ /* 0x000fca0000000000 */
[----:B------:R-:W-:Y:S01]  /*0e30*/  ISETP.NE.AND P1, PT, R24, RZ, PT ;  /* 0x000000ff1800720c */ /* 0x000fe20003f25270 */
[----:B0-----:R-:W-:-:S08]  /*0e40*/  DFMA R8, R6, -R16, 1 ;  /* 0x3ff000000608742b */ /* 0x001fd00000000810 */
[----:B------:R-:W-:-:S08]  /*0e50*/  DFMA R8, R8, R8, R8 ;  /* 0x000000080808722b */ /* 0x000fd00000000008 */
[----:B------:R-:W-:-:S08]  /*0e60*/  DFMA R8, R6, R8, R6 ;  /* 0x000000080608722b */ /* 0x000fd00000000006 */
[----:B------:R-:W-:-:S08]  /*0e70*/  DFMA R6, R8, -R16, 1 ;  /* 0x3ff000000806742b */ /* 0x000fd00000000810 */
[----:B------:R-:W-:-:S08]  /*0e80*/  DFMA R6, R8, R6, R8 ;  /* 0x000000060806722b */ /* 0x000fd00000000008 */
[----:B--2---:R-:W-:Y:S01]  /*0e90*/  DMUL R8, R10, R6 ;  /* 0x000000060a087228 */ /* 0x004fe20000000000 */
[----:B------:R-:W-:-:S07]  /*0ea0*/  FSETP.GEU.AND P2, PT, |R11|, 6.5827683646048100446e-37, PT ;  /* 0x036000000b00780b */ /* 0x000fce0003f4e200 */
[----:B------:R-:W-:-:S08]  /*0eb0*/  DFMA R12, R8, -R16, R10 ;  /* 0x80000010080c722b */ /* 0x000fd0000000000a */
[----:B------:R-:W-:-:S10]  /*0ec0*/  DFMA R8, R6, R12, R8 ;  /* 0x0000000c0608722b */ /* 0x000fd40000000008 */
[----:B------:R-:W-:-:S05]  /*0ed0*/  FFMA R0, RZ, R17, R9 ;  /* 0x00000011ff007223 */ /* 0x000fca0000000009 */
[----:B------:R-:W-:-:S13]  /*0ee0*/  FSETP.GT.AND P0, PT, |R0|, 1.469367938527859385e-39, PT ;  /* 0x001000000000780b */ /* 0x000fda0003f04200 */
[----:B------:R-:W-:Y:S05]  /*0ef0*/  @P0 BRA P2, `(.L_x_12) ;  /* 0x0000000000100947 */ /* 0x000fea0001000000 */
[----:B------:R-:W-:Y:S01]  /*0f00*/  IMAD.MOV.U32 R12, RZ, RZ, R16 ;  /* 0x000000ffff0c7224 */ /* 0x000fe200078e0010 */
[----:B------:R-:W-:Y:S01]  /*0f10*/  MOV R5, 0xf40 ;  /* 0x00000f4000057802 */ /* 0x000fe20000000f00 */
[----:B------:R-:W-:-:S07]  /*0f20*/  IMAD.MOV.U32 R9, RZ, RZ, R17 ;  /* 0x000000ffff097224 */ /* 0x000fce00078e0011 */
[----:B------:R-:W-:Y:S05]  /*0f30*/  CALL.REL.NOINC `($__internal_0_$__cuda_sm20_div_rn_f64_full) ;  /* 0x0000002400cc7944 */ /* 0x000fea0003c00000 */
.L_x_12:
[----:B------:R-:W2:Y:S01]  /*0f40*/  LDG.E.64 R10, desc[UR6][R20.64+-0x38] ;  /* 0xffffc806140a7981 */ /* 0x000ea2000c1e1b00 */
[----:B------:R-:W0:Y:S01]  /*0f50*/  MUFU.RCP64H R7, R17 ;  /* 0x0000001100077308 */ /* 0x000e220000001800 */
[----:B------:R-:W-:Y:S02]  /*0f60*/  IMAD.MOV.U32 R6, RZ, RZ, 0x1 ;  /* 0x00000001ff067424 */ /* 0x000fe400078e00ff */
[----:B------:R1:W-:Y:S04]  /*0f70*/  STG.E.64 desc[UR6][R20.64+-0x40], R8 ;  /* 0xffffc00814007986 */ /* 0x0003e8000c101b06 */
        /* <DEDUP_REMOVED lines=11> */
[----:B-1----:R-:W-:Y:S05]  /*1030*/  @P0 BRA P2, `(.L_x_13) ;  /* 0x0000000000180947 */ /* 0x002fea0001000000 */
[----:B------:R-:W-:Y:S01]  /*1040*/  IMAD.MOV.U32 R12, RZ, RZ, R16 ;  /* 0x000000ffff0c7224 */ /* 0x000fe200078e0010 */
[----:B------:R-:W-:Y:S02]  /*1050*/  MOV R9, R17 ;  /* 0x0000001100097202 */ /* 0x000fe40000000f00 */
[----:B------:R-:W-:-:S07]  /*1060*/  MOV R5, 0x1080 ;  /* 0x0000108000057802 */ /* 0x000fce0000000f00 */
[----:B------:R-:W-:Y:S05]  /*1070*/  CALL.REL.NOINC `($__internal_0_$__cuda_sm20_div_rn_f64_full) ;  /* 0x00000024007c7944 */ /* 0x000fea0003c00000 */
[----:B------:R-:W-:Y:S02]  /*1080*/  IMAD.MOV.U32 R6, RZ, RZ, R8 ;  /* 0x000000ffff067224 */ /* 0x000fe400078e0008 */
[----:B------:R-:W-:-:S07]  /*1090*/  IMAD.MOV.U32 R7, RZ, RZ, R9 ;  /* 0x000000ffff077224 */ /* 0x000fce00078e0009 */
.L_x_13:
        /* <DEDUP_REMOVED lines=17> */
[----:B------:R-:W-:Y:S01]  /*11b0*/  MOV R5, 0x11e0 ;  /* 0x000011e000057802 */ /* 0x000fe20000000f00 */
[----:B------:R-:W-:-:S07]  /*11c0*/  IMAD.MOV.U32 R9, RZ, RZ, R17 ;  /* 0x000000ffff097224 */ /* 0x000fce00078e0011 */
[----:B------:R-:W-:Y:S05]  /*11d0*/  CALL.REL.NOINC `($__internal_0_$__cuda_sm20_div_rn_f64_full) ;  /* 0x0000002400247944 */ /* 0x000fea0003c00000 */
.L_x_14:
        /* <DEDUP_REMOVED lines=20> */
[----:B------:R-:W-:Y:S02]  /*1320*/  IMAD.MOV.U32 R6, RZ, RZ, R8 ;  /* 0x000000ffff067224 */ /* 0x000fe400078e0008 */
[----:B------:R-:W-:-:S07]  /*1330*/  IMAD.MOV.U32 R7, RZ, RZ, R9 ;  /* 0x000000ffff077224 */ /* 0x000fce00078e0009 */
.L_x_15:
[----:B------:R-:W2:Y:S01]  /*1340*/  LDG.E.64 R10, desc[UR6][R20.64+-0x20] ;  /* 0xffffe006140a7981 */ /* 0x000ea2000c1e1b00 */
[----:B------:R-:W0:Y:S01]  /*1350*/  MUFU.RCP64H R9, R17 ;  /* 0x0000001100097308 */ /* 0x000e220000001800 */
[----:B------:R-:W-:Y:S02]  /*1360*/  MOV R8, 0x1 ;  /* 0x0000000100087802 */ /* 0x000fe40000000f00 */
        /* <DEDUP_REMOVED lines=17> */
.L_x_16:
        /* <DEDUP_REMOVED lines=22> */
.L_x_17:
        /* <DEDUP_REMOVED lines=20> */
.L_x_18:
        /* <DEDUP_REMOVED lines=22> */
.L_x_19:
        /* <DEDUP_REMOVED lines=20> */
.L_x_20:
        /* <DEDUP_REMOVED lines=20> */
[----:B------:R-:W-:Y:S01]  /*1b00*/  MOV R6, R8 ;  /* 0x0000000800067202 */ /* 0x000fe20000000f00 */
[----:B------:R-:W-:-:S07]  /*1b10*/  IMAD.MOV.U32 R7, RZ, RZ, R9 ;  /* 0x000000ffff077224 */ /* 0x000fce00078e0009 */
.L_x_21:
        /* <DEDUP_REMOVED lines=20> */
.L_x_22:
        /* <DEDUP_REMOVED lines=22> */
.L_x_23:
        /* <DEDUP_REMOVED lines=16> */
[----:B------:R-:W-:Y:S01]  /*1ec0*/  MOV R12, R16 ;  /* 0x00000010000c7202 */ /* 0x000fe20000000f00 */
[----:B------:R-:W-:Y:S01]  /*1ed0*/  IMAD.MOV.U32 R9, RZ, RZ, R17 ;  /* 0x000000ffff097224 */ /* 0x000fe200078e0011 */
[----:B------:R-:W-:-:S07]  /*1ee0*/  MOV R5, 0x1f00 ;  /* 0x00001f0000057802 */ /* 0x000fce0000000f00 */
[----:B------:R-:W-:Y:S05]  /*1ef0*/  CALL.REL.NOINC `($__internal_0_$__cuda_sm20_div_rn_f64_full) ;  /* 0x0000001400dc7944 */ /* 0x000fea0003c00000 */
.L_x_24:
        /* <DEDUP_REMOVED lines=22> */
.L_x_25:
        /* <DEDUP_REMOVED lines=20> */
.L_x_26:
        /* <DEDUP_REMOVED lines=20> */
[----:B------:R-:W-:Y:S02]  /*22e0*/  IMAD.MOV.U32 R6, RZ, RZ, R8 ;  /* 0x000000ffff067224 */ /* 0x000fe400078e0008 */
[----:B------:R-:W-:-:S07]  /*22f0*/  IMAD.MOV.U32 R7, RZ, RZ, R9 ;  /* 0x000000ffff077224 */ /* 0x000fce00078e0009 */
.L_x_27:
[----:B------:R1:W-:Y:S01]  /*2300*/  STG.E.64 desc[UR6][R20.64+0x38], R6 ;  /* 0x0000380614007986 */ /* 0x0003e2000c101b06 */
[----:B------:R-:W-:-:S05]  /*2310*/  IADD3 R5, P0, PT, R20, 0x80, RZ ;  /* 0x0000008014057810 */ /* 0x000fca0007f1e0ff */
[----:B------:R-:W-:Y:S01]  /*2320*/  IMAD.X R0, RZ, RZ, R21, P0 ;  /* 0x000000ffff007224 */ /* 0x000fe200000e0615 */
[----:B------:R-:W-:Y:S07]  /*2330*/  @P1 BRA `(.L_x_28) ;  /* 0xffffffe800a41947 */ /* 0x000fee000383ffff */
.L_x_11:
[----:B------:R-:W-:-:S13]  /*2340*/  ISETP.NE.AND P0, PT, R25, RZ, PT ;  /* 0x000000ff1900720c */ /* 0x000fda0003f05270 */
[----:B------:R-:W-:Y:S05]  /*2350*/  @!P0 EXIT ;  /* 0x000000000000894d */ /* 0x000fea0003800000 */
[----:B------:R-:W2:Y:S01]  /*2360*/  LDCU UR4, c[0x0][0x394] ;  /* 0x00007280ff0477ac */ /* 0x000ea20008000800 */
[----:B------:R-:W-:Y:S01]  /*2370*/  ISETP.GE.U32.AND P0, PT, R25, 0x8, PT ;  /* 0x000000081900780c */ /* 0x000fe20003f06070 */
[----:B--2---:R-:W-:-:S12]  /*2380*/  ULOP3.LUT UR4, UR4, 0x7, URZ, 0xc0, !UPT ;  /* 0x0000000704047892 */ /* 0x004fd8000f8ec0ff */
[----:B------:R-:W-:Y:S05]  /*2390*/  @!P0 BRA `(.L_x_29) ;  /* 0x0000000800a88947 */ /* 0x000fea0003800000 */
[----:B-1----:R-:W-:-:S05]  /*23a0*/  IMAD.WIDE.U32 R20, R2, 0x8, R14 ;  /* 0x0000000802147825 */ /* 0x002fca00078e000e */
[----:B0-----:R-:W2:Y:S01]  /*23b0*/  LDG.E.64 R10, desc[UR6][R20.64] ;  /* 0x00000006140a7981 */ /* 0x001ea2000c1e1b00 */
[----:B------:R-:W0:Y:S01]  /*23c0*/  MUFU.RCP64H R7, R17 ;  /* 0x0000001100077308 */ /* 0x000e220000001800 */
[----:B------:R-:W-:-:S06]  /*23d0*/  IMAD.MOV.U32 R6, RZ, RZ, 0x1 ;  /* 0x00000001ff067424 */ /* 0x000fcc00078e00ff */
        /* <DEDUP_REMOVED lines=16> */
[----:B------:R-:W-:Y:S02]  /*24e0*/  IMAD.MOV.U32 R6, RZ, RZ, R8 ;  /* 0x000000ffff067224 */ /* 0x000fe400078e0008 */
[----:B------:R-:W-:-:S07]  /*24f0*/  IMAD.MOV.U32 R7, RZ, RZ, R9 ;  /* 0x000000ffff077224 */ /* 0x000fce00078e0009 */
.L_x_30:
        /* <DEDUP_REMOVED lines=20> */
.L_x_31:
        /* <DEDUP_REMOVED lines=22> */
.L_x_32:
        /* <DEDUP_REMOVED lines=20> */
.L_x_33:
        /* <DEDUP_REMOVED lines=22> */
.L_x_34:
        /* <DEDUP_REMOVED lines=20> */
.L_x_35:
        /* <DEDUP_REMOVED lines=22> */
.L_x_36:
        /* <DEDUP_REMOVED lines=20> */
.L_x_37:
[----:B------:R2:W-:Y:S01]  /*2e20*/  STG.E.64 desc[UR6][R20.64+0x38], R8 ;  /* 0x0000380814007986 */ /* 0x0005e2000c101b06 */
[----:B------:R-:W-:-:S07]  /*2e30*/  VIADD R2, R2, 0x8 ;  /* 0x0000000802027836 */ /* 0x000fce0000000000 */
.L_x_29:
[----:B------:R-:W-:-:S13]  /*2e40*/  ISETP.NE.AND P0, PT, RZ, UR4, PT ;  /* 0x00000004ff007c0c */ /* 0x000fda000bf05270 */
[----:B------:R-:W-:Y:S05]  /*2e50*/  @!P0 EXIT ;  /* 0x000000000000894d */ /* 0x000fea0003800000 */
[----:B------:R-:W3:Y:S01]  /*2e60*/  LDCU UR5, c[0x0][0x394] ;  /* 0x00007280ff0577ac */ /* 0x000ee20008000800 */
[----:B------:R-:W-:Y:S02]  /*2e70*/  UISETP.GE.U32.AND UP0, UPT, UR4, 0x4, UPT ;  /* 0x000000040400788c */ /* 0x000fe4000bf06070 */
[----:B---3--:R-:W-:-:S07]  /*2e80*/  ULOP3.LUT UR5, UR5, 0x3, URZ, 0xc0, !UPT ;  /* 0x0000000305057892 */ /* 0x008fce000f8ec0ff */
[----:B------:R-:W-:Y:S05]  /*2e90*/  BRA.U !UP0, `(.L_x_38) ;  /* 0x0000000508587547 */ /* 0x000fea000b800000 */
[----:B------:R-:W-:-:S05]  /*2ea0*/  IMAD.WIDE.U32 R14, R2, 0x8, R14 ;  /* 0x00000008020e7825 */ /* 0x000fca00078e000e */
[----:B0-----:R-:W3:Y:S01]  /*2eb0*/  LDG.E.64 R10, desc[UR6][R14.64] ;  /* 0x000000060e0a7981 */ /* 0x001ee2000c1e1b00 */
[----:B-1----:R-:W2:Y:S01]  /*2ec0*/  MUFU.RCP64H R7, R17 ;  /* 0x0000001100077308 */ /* 0x002ea20000001800 */
[----:B------:R-:W-:-:S06]  /*2ed0*/  IMAD.MOV.U32 R6, RZ, RZ, 0x1 ;  /* 0x00000001ff067424 */ /* 0x000fcc00078e00ff */
[----:B--2---:R-:W-:-:S08]  /*2ee0*/  DFMA R8, R6, -R16, 1 ;  /* 0x3ff000000608742b */ /* 0x004fd00000000810 */
[----:B------:R-:W-:-:S08]  /*2ef0*/  DFMA R8, R8, R8, R8 ;  /* 0x000000080808722b */ /* 0x000fd00000000008 */
[----:B------:R-:W-:-:S08]  /*2f00*/  DFMA R8, R6, R8, R6 ;  /* 0x000000080608722b */ /* 0x000fd00000000006 */
[----:B------:R-:W-:-:S08]  /*2f10*/  DFMA R6, R8, -R16, 1 ;  /* 0x3ff000000806742b */ /* 0x000fd00000000810 */
[----:B------:R-:W-:-:S08]  /*2f20*/  DFMA R12, R8, R6, R8 ;  /* 0x00000006080c722b */ /* 0x000fd00000000008 */
[----:B---3--:R-:W-:Y:S01]  /*2f30*/  DMUL R6, R12, R10 ;  /* 0x0000000a0c067228 */ /* 0x008fe20000000000 */
[----:B------:R-:W-:-:S07]  /*2f40*/  FSETP.GEU.AND P1, PT, |R11|, 6.5827683646048100446e-37, PT ;  /* 0x036000000b00780b */ /* 0x000fce0003f2e200 */
[----:B------:R-:W-:-:S08]  /*2f50*/  DFMA R8, R6, -R16, R10 ;  /* 0x800000100608722b */ /* 0x000fd0000000000a */
[----:B------:R-:W-:-:S10]  /*2f60*/  DFMA R6, R12, R8, R6 ;  /* 0x000000080c06722b */ /* 0x000fd40000000006 */
[----:B------:R-:W-:-:S05]  /*2f70*/  FFMA R0, RZ, R17, R7 ;  /* 0x00000011ff007223 */ /* 0x000fca0000000007 */
[----:B------:R-:W-:-:S13]  /*2f80*/  FSETP.GT.AND P0, PT, |R0|, 1.469367938527859385e-39, PT ;  /* 0x001000000000780b */ /* 0x000fda0003f04200 */
[----:B------:R-:W-:Y:S05]  /*2f90*/  @P0 BRA P1, `(.L_x_39) ;  /* 0x0000000000180947 */ /* 0x000fea0000800000 */
[----:B------:R-:W-:Y:S01]  /*2fa0*/  IMAD.MOV.U32 R12, RZ, RZ, R16 ;  /* 0x000000ffff0c7224 */ /* 0x000fe200078e0010 */
[----:B------:R-:W-:Y:S02]  /*2fb0*/  MOV R9, R17 ;  /* 0x0000001100097202 */ /* 0x000fe40000000f00 */
[----:B------:R-:W-:-:S07]  /*2fc0*/  MOV R5, 0x2fe0 ;  /* 0x00002fe000057802 */ /* 0x000fce0000000f00 */
[----:B------:R-:W-:Y:S05]  /*2fd0*/  CALL.REL.NOINC `($__internal_0_$__cuda_sm20_div_rn_f64_full) ;  /* 0x0000000400a47944 */ /* 0x000fea0003c00000 */
[----:B------:R-:W-:Y:S02]  /*2fe0*/  IMAD.MOV.U32 R6, RZ, RZ, R8 ;  /* 0x000000ffff067224 */ /* 0x000fe400078e0008 */
[----:B------:R-:W-:-:S07]  /*2ff0*/  IMAD.MOV.U32 R7, RZ, RZ, R9 ;  /* 0x000000ffff077224 */ /* 0x000fce00078e0009 */
.L_x_39:
        /* <DEDUP_REMOVED lines=20> */
.L_x_40:
        /* <DEDUP_REMOVED lines=20> */
[----:B------:R-:W-:Y:S01]  /*3280*/  IMAD.MOV.U32 R6, RZ, RZ, R8 ;  /* 0x000000ffff067224 */ /* 0x000fe200078e0008 */
[----:B------:R-:W-:-:S07]  /*3290*/  MOV R7, R9 ;  /* 0x0000000900077202 */ /* 0x000fce0000000f00 */
.L_x_41:
        /* <DEDUP_REMOVED lines=20> */
.L_x_42:
[----:B------:R3:W-:Y:S01]  /*33e0*/  STG.E.64 desc[UR6][R14.64+0x18], R8 ;  /* 0x000018080e007986 */ /* 0x0007e2000c101b06 */
[----:B------:R-:W-:-:S07]  /*33f0*/  VIADD R2, R2, 0x4 ;  /* 0x0000000402027836 */ /* 0x000fce0000000000 */
.L_x_38:
[----:B------:R-:W-:-:S13]  /*3400*/  ISETP.NE.AND P0, PT, RZ, UR5, PT ;  /* 0x00000005ff007c0c */ /* 0x000fda000bf05270 */
[----:B------:R-:W-:Y:S05]  /*3410*/  @!P0 EXIT ;  /* 0x000000000000894d */ /* 0x000fea0003800000 */
[----:B------:R-:W4:Y:S01]  /*3420*/  LDCU.64 UR8, c[0x0][0x380] ;  /* 0x00007000ff0877ac */ /* 0x000f220008000a00 */
[C---:B------:R-:W-:Y:S01]  /*3430*/  SHF.L.U64.HI R5, R4.reuse, 0x3, R3 ;  /* 0x0000000304057819 */ /* 0x040fe20000010203 */
[----:B------:R-:W-:Y:S01]  /*3440*/  IMAD.SHL.U32 R4, R4, 0x8, RZ ;  /* 0x0000000804047824 */ /* 0x000fe200078e00ff */
[----:B------:R-:W-:-:S03]  /*3450*/  UIADD3 UR4, UPT, UPT, -UR5, URZ, URZ ;  /* 0x000000ff05047290 */ /* 0x000fc6000fffe1ff */
[----:B------:R-:W-:-:S03]  /*3460*/  IMAD.WIDE.U32 R2, R2, 0x8, R4 ;  /* 0x0000000802027825 */ /* 0x000fc600078e0004 */
[----:B----4-:R-:W-:-:S04]  /*3470*/  IADD3 R0, P0, PT, R2, UR8, RZ ;  /* 0x0000000802007c10 */ /* 0x010fc8000ff1e0ff */
[----:B-1----:R-:W-:-:S09]  /*3480*/  IADD3.X R7, PT, PT, R3, UR9, RZ, P0, !PT ;  /* 0x0000000903077c10 */ /* 0x002fd200087fe4ff */
.L_x_44:
[----:B-1----:R-:W-:Y:S02]  /*3490*/  IMAD.MOV.U32 R2, RZ, RZ, R0 ;  /* 0x000000ffff027224 */ /* 0x002fe400078e0000 */
[----:B------:R-:W-:-:S05]  /*34a0*/  IMAD.MOV.U32 R3, RZ, RZ, R7 ;  /* 0x000000ffff037224 */ /* 0x000fca00078e0007 */
[----:B0-----:R-:W4:Y:S01]  /*34b0*/  LDG.E.64 R10, desc[UR6][R2.64] ;  /* 0x00000006020a7981 */ /* 0x001f22000c1e1b00 */
[----:B------:R-:W0:Y:S01]  /*34c0*/  MUFU.RCP64H R5, R17 ;  /* 0x0000001100057308 */ /* 0x000e220000001800 */
[----:B------:R-:W-:Y:S01]  /*34d0*/  IMAD.MOV.U32 R4, RZ, RZ, 0x1 ;  /* 0x00000001ff047424 */ /* 0x000fe200078e00ff */
[----:B------:R-:W-:-:S04]  /*34e0*/  UIADD3 UR4, UPT, UPT, UR4, 0x1, URZ ;  /* 0x0000000104047890 */ /* 0x000fc8000fffe0ff */
[----:B------:R-:W-:Y:S01]  /*34f0*/  UISETP.NE.AND UP0, UPT, UR4, URZ, UPT ;  /* 0x000000ff0400728c */ /* 0x000fe2000bf05270 */
[----:B0-----:R-:W-:-:S08]  /*3500*/  DFMA R6, R4, -R16, 1 ;  /* 0x3ff000000406742b */ /* 0x001fd00000000810 */
[----:B------:R-:W-:-:S08]  /*3510*/  DFMA R6, R6, R6, R6 ;  /* 0x000000060606722b */ /* 0x000fd00000000006 */
[----:B------:R-:W-:-:S08]  /*3520*/  DFMA R6, R4, R6, R4 ;  /* 0x000000060406722b */ /* 0x000fd00000000004 */
[----:B------:R-:W-:-:S08]  /*3530*/  DFMA R4, R6, -R16, 1 ;  /* 0x3ff000000604742b */ /* 0x000fd00000000810 */
[----:B--23--:R-:W-:-:S08]  /*3540*/  DFMA R8, R6, R4, R6 ;  /* 0x000000040608722b */ /* 0x00cfd00000000006 */
[----:B----4-:R-:W-:Y:S01]  /*3550*/  DMUL R4, R8, R10 ;  /* 0x0000000a08047228 */ /* 0x010fe20000000000 */
        /* <DEDUP_REMOVED lines=12> */
.L_x_43:
[----:B------:R1:W-:Y:S01]  /*3620*/  STG.E.64 desc[UR6][R2.64], R4 ;  /* 0x0000000402007986 */ /* 0x0003e2000c101b06 */
[----:B------:R-:W-:-:S05]  /*3630*/  IADD3 R0, P0, PT, R2, 0x8, RZ ;  /* 0x0000000802007810 */ /* 0x000fca0007f1e0ff */
[----:B------:R-:W-:Y:S01]  /*3640*/  IMAD.X R7, RZ, RZ, R3, P0 ;  /* 0x000000ffff077224 */ /* 0x000fe200000e0603 */
[----:B------:R-:W-:Y:S07]  /*3650*/  BRA.U UP0, `(.L_x_44) ;  /* 0xfffffffd008c7547 */ /* 0x000fee000b83ffff */
[----:B------:R-:W-:Y:S05]  /*3660*/  EXIT ;  /* 0x000000000000794d */ /* 0x000fea0003800000 */
        .weak           $__internal_0_$__cuda_sm20_div_rn_f64_full
        .type           $__internal_0_$__cuda_sm20_div_rn_f64_full,@function
        .size           $__internal_0_$__cuda_sm20_div_rn_f64_full,(.L_x_51 - $__internal_0_$__cuda_sm20_div_rn_f64_full)
$__internal_0_$__cuda_sm20_div_rn_f64_full:
[C---:B------:R-:W-:Y:S01]  /*3670*/  FSETP.GEU.AND P0, PT, |R9|.reuse, 1.469367938527859385e-39, PT ;  /* 0x001000000900780b */ /* 0x040fe20003f0e200 */
[----:B------:R-:W-:Y:S01]  /*3680*/  IMAD.MOV.U32 R8, RZ, RZ, R12 ;  /* 0x000000ffff087224 */ /* 0x000fe200078e000c */
[----:B------:R-:W-:Y:S01]  /*3690*/  LOP3.LUT R0, R9, 0x7ff00000, RZ, 0xc0, !PT ;  /* 0x7ff0000009007812 */ /* 0x000fe200078ec0ff */
[----:B------:R-:W-:Y:S01]  /*36a0*/  IMAD.MOV.U32 R18, RZ, RZ, 0x1ca00000 ;  /* 0x1ca00000ff127424 */ /* 0x000fe200078e00ff */
[----:B------:R-:W-:Y:S02]  /*36b0*/  LOP3.LUT R22, R11, 0x7ff00000, RZ, 0xc0, !PT ;  /* 0x7ff000000b167812 */ /* 0x000fe400078ec0ff */
[----:B------:R-:W-:Y:S02]  /*36c0*/  LOP3.LUT R13, R9, 0x800fffff, RZ, 0xc0, !PT ;  /* 0x800fffff090d7812 */ /* 0x000fe400078ec0ff */
[----:B------:R-:W-:Y:S02]  /*36d0*/  ISETP.GE.U32.AND P2, PT, R22, R0, PT ;  /* 0x000000001600720c */ /* 0x000fe40003f46070 */
[----:B------:R-:W-:-:S02]  /*36e0*/  LOP3.LUT R13, R13, 0x3ff00000, RZ, 0xfc, !PT ;  /* 0x3ff000000d0d7812 */ /* 0x000fc400078efcff */
[----:B------:R-:W-:Y:S01]  /*36f0*/  SEL R6, R18, 0x63400000, !P2 ;  /* 0x6340000012067807 */ /* 0x000fe20005000000 */
[----:B------:R-:W-:Y:S01]  /*3700*/  @!P0 DMUL R12, R8, 8.98846567431157953865e+307 ;  /* 0x7fe00000080c8828 */ /* 0x000fe20000000000 */
[----:B------:R-:W-:Y:S02]  /*3710*/  FSETP.GEU.AND P2, PT, |R11|, 1.469367938527859385e-39, PT ;  /* 0x001000000b00780b */ /* 0x000fe40003f4e200 */
[----:B------:R-:W-:Y:S01]  /*3720*/  LOP3.LUT R7, R6, 0x800fffff, R11, 0xf8, !PT ;  /* 0x800fffff06077812 */ /* 0x000fe200078ef80b */
[----:B------:R-:W-:Y:S02]  /*3730*/  IMAD.MOV.U32 R6, RZ, RZ, R10 ;  /* 0x000000ffff067224 */ /* 0x000fe400078e000a */
[----:B------:R0:W1:Y:S08]  /*3740*/  MUFU.RCP64H R19, R13 ;  /* 0x0000000d00137308 */ /* 0x0000700000001800 */
[----:B------:R-:W-:Y:S05]  /*3750*/  @P2 BRA `(.L_x_45) ;  /* 0x0000000000202947 */ /* 0x000fea0003800000 */
[----:B------:R-:W-:-:S04]  /*3760*/  LOP3.LUT R23, R9, 0x7ff00000, RZ, 0xc0, !PT ;  /* 0x7ff0000009177812 */ /* 0x000fc800078ec0ff */
[----:B------:R-:W-:-:S04]  /*3770*/  ISETP.GE.U32.AND P2, PT, R22, R23, PT ;  /* 0x000000171600720c */ /* 0x000fc80003f46070 */
[----:B------:R-:W-:-:S04]  /*3780*/  SEL R22, R18, 0x63400000, !P2 ;  /* 0x6340000012167807 */ /* 0x000fc80005000000 */
[----:B------:R-:W-:-:S04]  /*3790*/  LOP3.LUT R22, R22, 0x80000000, R11, 0xf8, !PT ;  /* 0x8000000016167812 */ /* 0x000fc800078ef80b */
[----:B------:R-:W-:Y:S01]  /*37a0*/  LOP3.LUT R23, R22, 0x100000, RZ, 0xfc, !PT ;  /* 0x0010000016177812 */ /* 0x000fe200078efcff */
[----:B------:R-:W-:-:S06]  /*37b0*/  IMAD.MOV.U32 R22, RZ, RZ, RZ ;  /* 0x000000ffff167224 */ /* 0x000fcc00078e00ff */
[----:B------:R-:W-:-:S10]  /*37c0*/  DFMA R6, R6, 2, -R22 ;  /* 0x400000000606782b */ /* 0x000fd40000000816 */
[----:B------:R-:W-:-:S07]  /*37d0*/  LOP3.LUT R22, R7, 0x7ff00000, RZ, 0xc0, !PT ;  /* 0x7ff0000007167812 */ /* 0x000fce00078ec0ff */
.L_x_45:
[----:B------:R-:W-:Y:S01]  /*37e0*/  IMAD.MOV.U32 R18, RZ, RZ, 0x1 ;  /* 0x00000001ff127424 */ /* 0x000fe200078e00ff */
[----:B------:R-:W-:Y:S01]  /*37f0*/  @!P0 LOP3.LUT R0, R13, 0x7ff00000, RZ, 0xc0, !PT ;  /* 0x7ff000000d008812 */ /* 0x000fe200078ec0ff */
[----:B------:R-:W-:-:S04]  /*3800*/  VIADD R23, R22, 0xffffffff ;  /* 0xffffffff16177836 */ /* 0x000fc80000000000 */
[----:B-1----:R-:W-:Y:S01]  /*3810*/  DFMA R26, R18, -R12, 1 ;  /* 0x3ff00000121a742b */ /* 0x002fe2000000080c */
[----:B------:R-:W-:Y:S02]  /*3820*/  ISETP.GT.U32.AND P0, PT, R23, 0x7feffffe, PT ;  /* 0x7feffffe1700780c */ /* 0x000fe40003f04070 */
[----:B------:R-:W-:-:S04]  /*3830*/  IADD3 R23, PT, PT, R0, -0x1, RZ ;  /* 0xffffffff00177810 */ /* 0x000fc80007ffe0ff */
[----:B------:R-:W-:Y:S01]  /*3840*/  ISETP.GT.U32.OR P0, PT, R23, 0x7feffffe, P0 ;  /* 0x7feffffe1700780c */ /* 0x000fe20000704470 */
[----:B------:R-:W-:-:S08]  /*3850*/  DFMA R26, R26, R26, R26 ;  /* 0x0000001a1a1a722b */ /* 0x000fd0000000001a */
[----:B------:R-:W-:-:S08]  /*3860*/  DFMA R18, R18, R26, R18 ;  /* 0x0000001a1212722b */ /* 0x000fd00000000012 */
[----:B------:R-:W-:-:S08]  /*3870*/  DFMA R28, R18, -R12, 1 ;  /* 0x3ff00000121c742b */ /* 0x000fd0000000080c */
[----:B------:R-:W-:-:S08]  /*3880*/  DFMA R28, R18, R28, R18 ;  /* 0x0000001c121c722b */ /* 0x000fd00000000012 */
[----:B------:R-:W-:-:S08]  /*3890*/  DMUL R26, R28, R6 ;  /* 0x000000061c1a7228 */ /* 0x000fd00000000000 */
[----:B------:R-:W-:-:S08]  /*38a0*/  DFMA R18, R26, -R12, R6 ;  /* 0x8000000c1a12722b */ /* 0x000fd00000000006 */
[----:B------:R-:W-:Y:S01]  /*38b0*/  DFMA R18, R28, R18, R26 ;  /* 0x000000121c12722b */ /* 0x000fe2000000001a */
[----:B------:R-:W-:Y:S10]  /*38c0*/  @P0 BRA `(.L_x_46) ;  /* 0x0000000000740947 */ /* 0x000ff40003800000 */
[----:B------:R-:W-:Y:S01]  /*38d0*/  LOP3.LUT R10, R11, 0x7ff00000, RZ, 0xc0, !PT ;  /* 0x7ff000000b0a7812 */ /* 0x000fe200078ec0ff */
[----:B------:R-:W-:Y:S01]  /*38e0*/  IMAD.MOV.U32 R11, RZ, RZ, 0x1ca00000 ;  /* 0x1ca00000ff0b7424 */ /* 0x000fe200078e00ff */
[----:B------:R-:W-:-:S04]  /*38f0*/  LOP3.LUT R0, R9, 0x7ff00000, RZ, 0xc0, !PT ;  /* 0x7ff0000009007812 */ /* 0x000fc800078ec0ff */
[CC--:B------:R-:W-:Y:S02]  /*3900*/  VIADDMNMX R22, R10.reuse, -R0.reuse, 0xb9600000, !PT ;  /* 0xb96000000a167446 */ /* 0x0c0fe40007800900 */
[----:B------:R-:W-:Y:S01]  /*3910*/  ISETP.GE.U32.AND P0, PT, R10, R0, PT ;  /* 0x000000000a00720c */ /* 0x000fe20003f06070 */
[----:B------:R-:W-:Y:S01]  /*3920*/  IMAD.MOV.U32 R10, RZ, RZ, RZ ;  /* 0x000000ffff0a7224 */ /* 0x000fe200078e00ff */
[----:B------:R-:W-:Y:S02]  /*3930*/  VIMNMX R0, PT, PT, R22, 0x46a00000, PT ;  /* 0x46a0000016007848 */ /* 0x000fe40003fe0100 */
[----:B------:R-:W-:-:S05]  /*3940*/  SEL R11, R11, 0x63400000, !P0 ;  /* 0x634000000b0b7807 */ /* 0x000fca0004000000 */
[----:B------:R-:W-:-:S04]  /*3950*/  IMAD.IADD R0, R0, 0x1, -R11 ;  /* 0x0000000100007824 */ /* 0x000fc800078e0a0b */
[----:B------:R-:W-:-:S06]  /*3960*/  VIADD R11, R0, 0x7fe00000 ;  /* 0x7fe00000000b7836 */ /* 0x000fcc0000000000 */
[----:B------:R-:W-:-:S10]  /*3970*/  DMUL R26, R18, R10 ;  /* 0x0000000a121a7228 */ /* 0x000fd40000000000 */
[----:B------:R-:W-:-:S13]  /*3980*/  FSETP.GTU.AND P0, PT, |R27|, 1.469367938527859385e-39, PT ;  /* 0x001000001b00780b */ /* 0x000fda0003f0c200 */
[----:B------:R-:W-:Y:S05]  /*3990*/  @P0 BRA `(.L_x_47) ;  /* 0x0000000000940947 */ /* 0x000fea0003800000 */
[----:B------:R-:W-:Y:S01]  /*39a0*/  DFMA R6, R18, -R12, R6 ;  /* 0x8000000c1206722b */ /* 0x000fe20000000006 */
[----:B------:R-:W-:-:S09]  /*39b0*/  IMAD.MOV.U32 R10, RZ, RZ, RZ ;  /* 0x000000ffff0a7224 */ /* 0x000fd200078e00ff */
[C---:B------:R-:W-:Y:S02]  /*39c0*/  FSETP.NEU.AND P0, PT, R7.reuse, RZ, PT ;  /* 0x000000ff0700720b */ /* 0x040fe40003f0d000 */
[----:B------:R-:W-:-:S04]  /*39d0*/  LOP3.LUT R8, R7, 0x80000000, R9, 0x48, !PT ;  /* 0x8000000007087812 */ /* 0x000fc800078e4809 */
[----:B------:R-:W-:-:S07]  /*39e0*/  LOP3.LUT R11, R8, R11, RZ, 0xfc, !PT ;  /* 0x0000000b080b7212 */ /* 0x000fce00078efcff */
[----:B------:R-:W-:Y:S05]  /*39f0*/  @!P0 BRA `(.L_x_47) ;  /* 0x00000000007c8947 */ /* 0x000fea0003800000 */
[----:B------:R-:W-:Y:S01]  /*3a00*/  IMAD.MOV R7, RZ, RZ, -R0 ;  /* 0x000000ffff077224 */ /* 0x000fe200078e0a00 */
[----:B------:R-:W-:Y:S01]  /*3a10*/  DMUL.RP R10, R18, R10 ;  /* 0x0000000a120a7228 */ /* 0x000fe20000008000 */
[----:B------:R-:W-:-:S06]  /*3a20*/  IMAD.MOV.U32 R6, RZ, RZ, RZ ;  /* 0x000000ffff067224 */ /* 0x000fcc00078e00ff */
[----:B------:R-:W-:-:S06]  /*3a30*/  DFMA R6, R26, -R6, R18 ;  /* 0x800000061a06722b */ /* 0x000fcc0000000012 */
[----:B------:R-:W-:-:S04]  /*3a40*/  IADD3 R6, PT, PT, -R0, -0x43300000, RZ ;  /* 0xbcd0000000067810 */ /* 0x000fc80007ffe1ff */
[----:B------:R-:W-:Y:S02]  /*3a50*/  FSETP.NEU.AND P0, PT, |R7|, R6, PT ;  /* 0x000000060700720b */ /* 0x000fe40003f0d200 */
[----:B------:R-:W-:Y:S02]  /*3a60*/  LOP3.LUT R7, R11, R8, RZ, 0x3c, !PT ;  /* 0x000000080b077212 */ /* 0x000fe400078e3cff */
[----:B------:R-:W-:Y:S02]  /*3a70*/  FSEL R26, R10, R26, !P0 ;  /* 0x0000001a0a1a7208 */ /* 0x000fe40004000000 */
[----:B------:R-:W-:Y:S01]  /*3a80*/  FSEL R27, R7, R27, !P0 ;  /* 0x0000001b071b7208 */ /* 0x000fe20004000000 */
[----:B------:R-:W-:Y:S06]  /*3a90*/  BRA `(.L_x_47) ;  /* 0x0000000000547947 */ /* 0x000fec0003800000 */
.L_x_46:
[----:B------:R-:W-:-:S14]  /*3aa0*/  DSETP.NAN.AND P0, PT, R10, R10, PT ;  /* 0x0000000a0a00722a */ /* 0x000fdc0003f08000 */
[----:B------:R-:W-:Y:S05]  /*3ab0*/  @P0 BRA `(.L_x_48) ;  /* 0x0000000000440947 */ /* 0x000fea0003800000 */
[----:B------:R-:W-:-:S14]  /*3ac0*/  DSETP.NAN.AND P0, PT, R8, R8, PT ;  /* 0x000000080800722a */ /* 0x000fdc0003f08000 */
[----:B------:R-:W-:Y:S05]  /*3ad0*/  @P0 BRA `(.L_x_49) ;  /* 0x0000000000300947 */ /* 0x000fea0003800000 */
[----:B------:R-:W-:Y:S01]  /*3ae0*/  ISETP.NE.AND P0, PT, R22, R0, PT ;  /* 0x000000001600720c */ /* 0x000fe20003f05270 */
[----:B------:R-:W-:Y:S02]  /*3af0*/  IMAD.MOV.U32 R26, RZ, RZ, 0x0 ;  /* 0x00000000ff1a7424 */ /* 0x000fe400078e00ff */
[----:B------:R-:W-:-:S10]  /*3b00*/  IMAD.MOV.U32 R27, RZ, RZ, -0x80000 ;  /* 0xfff80000ff1b7424 */ /* 0x000fd400078e00ff */
[----:B------:R-:W-:Y:S05]  /*3b10*/  @!P0 BRA `(.L_x_47) ;  /* 0x0000000000348947 */ /* 0x000fea0003800000 */
[----:B------:R-:W-:Y:S02]  /*3b20*/  ISETP.NE.AND P0, PT, R22, 0x7ff00000, PT ;  /* 0x7ff000001600780c */ /* 0x000fe40003f05270 */
[----:B------:R-:W-:Y:S02]  /*3b30*/  LOP3.LUT R27, R11, 0x80000000, R9, 0x48, !PT ;  /* 0x800000000b1b7812 */ /* 0x000fe400078e4809 */
[----:B------:R-:W-:-:S13]  /*3b40*/  ISETP.EQ.OR P0, PT, R0, RZ, !P0 ;  /* 0x000000ff0000720c */ /* 0x000fda0004702670 */
[----:B------:R-:W-:Y:S02]  /*3b50*/  @P0 LOP3.LUT R0, R27, 0x7ff00000, RZ, 0xfc, !PT ;  /* 0x7ff000001b000812 */ /* 0x000fe400078efcff */
[----:B------:R-:W-:Y:S01]  /*3b60*/  @!P0 MOV R26, RZ ;  /* 0x000000ff001a8202 */ /* 0x000fe20000000f00 */
[----:B------:R-:W-:Y:S02]  /*3b70*/  @P0 IMAD.MOV.U32 R26, RZ, RZ, RZ ;  /* 0x000000ffff1a0224 */ /* 0x000fe400078e00ff */
[----:B------:R-:W-:Y:S01]  /*3b80*/  @P0 IMAD.MOV.U32 R27, RZ, RZ, R0 ;  /* 0x000000ffff1b0224 */ /* 0x000fe200078e0000 */
[----:B------:R-:W-:Y:S06]  /*3b90*/  BRA `(.L_x_47) ;  /* 0x0000000000147947 */ /* 0x000fec0003800000 */
.L_x_49:
[----:B------:R-:W-:Y:S01]  /*3ba0*/  LOP3.LUT R27, R9, 0x80000, RZ, 0xfc, !PT ;  /* 0x00080000091b7812 */ /* 0x000fe200078efcff */
[----:B------:R-:W-:Y:S01]  /*3bb0*/  IMAD.MOV.U32 R26, RZ, RZ, R8 ;  /* 0x000000ffff1a7224 */ /* 0x000fe200078e0008 */
[----:B------:R-:W-:Y:S06]  /*3bc0*/  BRA `(.L_x_47) ;  /* 0x0000000000087947 */ /* 0x000fec0003800000 */
.L_x_48:
[----:B------:R-:W-:Y:S01]  /*3bd0*/  LOP3.LUT R27, R11, 0x80000, RZ, 0xfc, !PT ;  /* 0x000800000b1b7812 */ /* 0x000fe200078efcff */
[----:B------:R-:W-:-:S07]  /*3be0*/  IMAD.MOV.U32 R26, RZ, RZ, R10 ;  /* 0x000000ffff1a7224 */ /* 0x000fce00078e000a */
.L_x_47:
[----:B------:R-:W-:Y:S02]  /*3bf0*/  IMAD.MOV.U32 R6, RZ, RZ, R5 ;  /* 0x000000ffff067224 */ /* 0x000fe400078e0005 */
[----:B------:R-:W-:Y:S02]  /*3c00*/  IMAD.MOV.U32 R7, RZ, RZ, 0x0 ;  /* 0x00000000ff077424 */ /* 0x000fe400078e00ff */
[----:B------:R-:W-:Y:S02]  /*3c10*/  IMAD.MOV.U32 R8, RZ, RZ, R26 ;  /* 0x000000ffff087224 */ /* 0x000fe400078e001a */
[----:B------:R-:W-:Y:S01]  /*3c20*/  IMAD.MOV.U32 R9, RZ, RZ, R27 ;  /* 0x000000ffff097224 */ /* 0x000fe200078e001b */
[----:B0-----:R-:W-:Y:S06]  /*3c30*/  RET.REL.NODEC R6 `(softmax_rows) ;  /* 0xffffffc006f07950 */ /* 0x001fec0003c3ffff */
.L_x_50:
        /* <DEDUP_REMOVED lines=12> */
.L_x_51:


//--------------------- .nv.global.init           --------------------------
	.section	.nv.global.init,"aw",@progbits
	.align	4
.nv.global.init:
	.type		mrg32k3aM1SubSeq,@object
	.size		mrg32k3aM1SubSeq,(mrg32k3aM2SubSeq - mrg32k3aM1SubSeq)
mrg32k3aM1SubSeq:
        /*0000*/ 	.byte	0x0b, 0xcc, 0xee, 0x04, 0x73, 0x29, 0x8b, 0x6f, 0xf6, 0x53, 0x03, 0xf6, 0x23, 0xf6, 0xea, 0xda
        /* <DEDUP_REMOVED lines=125> */
	.type		mrg32k3aM2SubSeq,@object
	.size		mrg32k3aM2SubSeq,(mrg32k3aM1 - mrg32k3aM2SubSeq)
mrg32k3aM2SubSeq:
        /* <DEDUP_REMOVED lines=126> */
	.type		mrg32k3aM1,@object
	.size		mrg32k3aM1,(mrg32k3aM1Seq - mrg32k3aM1)
mrg32k3aM1:
        /* <DEDUP_REMOVED lines=144> */
	.type		mrg32k3aM1Seq,@object
	.size		mrg32k3aM1Seq,(mrg32k3aM2 - mrg32k3aM1Seq)
mrg32k3aM1Seq:
        /* <DEDUP_REMOVED lines=144> */
	.type		mrg32k3aM2,@object
	.size		mrg32k3aM2,(mrg32k3aM2Seq - mrg32k3aM2)
mrg32k3aM2:
        /* <DEDUP_REMOVED lines=144> */
	.type		mrg32k3aM2Seq,@object
	.size		mrg32k3aM2Seq,(precalc_xorwow_matrix - mrg32k3aM2Seq)
mrg32k3aM2Seq:
        /* <DEDUP_REMOVED lines=144> */
	.type		precalc_xorwow_matrix,@object
	.size		precalc_xorwow_matrix,(precalc_xorwow_offset_matrix - precalc_xorwow_matrix)
precalc_xorwow_matrix:
        /* <DEDUP_REMOVED lines=6400> */
	.type		precalc_xorwow_offset_matrix,@object
	.size		precalc_xorwow_offset_matrix,(.L_1 - precalc_xorwow_offset_matrix)
precalc_xorwow_offset_matrix:
        /* <DEDUP_REMOVED lines=6400> */
.L_1:


//--------------------- .nv.shared.reserved.0     --------------------------
	.section	.nv.shared.reserved.0,"aw",@nobits
	.weak		__nv_reservedSMEM_offset_0_alias
	.size		__nv_reservedSMEM_offset_0_alias, 0, 64
	.other		__nv_reservedSMEM_offset_0_alias,@"STO_CUDA_RESERVED_SHARED STV_DEFAULT"
__nv_reservedSMEM_offset_0_alias:
	.zero		0
	.zero		64


//--------------------- .nv.constant0.dropout     --------------------------
	.section	.nv.constant0.dropout,"a",@progbits
	.sectionflags	@""
	.align	4
.nv.constant0.dropout:
	.zero		936


//--------------------- .nv.constant0.softmax_rows --------------------------
	.section	.nv.constant0.softmax_rows,"a",@progbits
	.sectionflags	@""
	.align	4
.nv.constant0.softmax_rows:
	.zero		920


//--------------------- SYMBOLS --------------------------

	.type		.nv.reservedSmem.offset0,@object
	.size		.nv.reservedSmem.offset0,0x4
